//
// Generated by NVIDIA NVVM Compiler
//
// Compiler Build ID: CL-36424714
// Cuda compilation tools, release 13.0, V13.0.88
// Based on NVVM 20.0.0
//

.version 9.0
.target sm_100
.address_size 64

	// .globl	_Z27tensor_mul_tensorcore_floatPKfS0_Pfiiiii
.extern .func  (.param .b64 func_retval0) malloc
(
	.param .b64 malloc_param_0
)
;
.extern .func free
(
	.param .b64 free_param_0
)
;
// _ZZ27tensor_mul_tensorcore_floatPKfS0_PfiiiiiE3shm has been demoted
// _ZZ17tensor_mul_sharedPKfS0_PfiiiiiE8A_shared has been demoted
// _ZZ17tensor_mul_sharedPKfS0_PfiiiiiE8B_shared has been demoted
// _ZZ26tensor_mul_double_bufferedPKfS0_PfiiiiiE2As has been demoted
// _ZZ26tensor_mul_double_bufferedPKfS0_PfiiiiiE2Bs has been demoted
.extern .shared .align 16 .b8 shmem[];

.visible .entry _Z27tensor_mul_tensorcore_floatPKfS0_Pfiiiii(
	.param .u64 .ptr .align 1 _Z27tensor_mul_tensorcore_floatPKfS0_Pfiiiii_param_0,
	.param .u64 .ptr .align 1 _Z27tensor_mul_tensorcore_floatPKfS0_Pfiiiii_param_1,
	.param .u64 .ptr .align 1 _Z27tensor_mul_tensorcore_floatPKfS0_Pfiiiii_param_2,
	.param .u32 _Z27tensor_mul_tensorcore_floatPKfS0_Pfiiiii_param_3,
	.param .u32 _Z27tensor_mul_tensorcore_floatPKfS0_Pfiiiii_param_4,
	.param .u32 _Z27tensor_mul_tensorcore_floatPKfS0_Pfiiiii_param_5,
	.param .u32 _Z27tensor_mul_tensorcore_floatPKfS0_Pfiiiii_param_6,
	.param .u32 _Z27tensor_mul_tensorcore_floatPKfS0_Pfiiiii_param_7
)
{
	.reg .pred 	%p<30>;
	.reg .b16 	%rs<63>;
	.reg .b32 	%r<133>;
	.reg .b32 	%f<106>;
	.reg .b64 	%rd<146>;
	// demoted variable
	.shared .align 4 .b8 _ZZ27tensor_mul_tensorcore_floatPKfS0_PfiiiiiE3shm[1024];
	ld.param.u64 	%rd18, [_Z27tensor_mul_tensorcore_floatPKfS0_Pfiiiii_param_0];
	ld.param.u64 	%rd19, [_Z27tensor_mul_tensorcore_floatPKfS0_Pfiiiii_param_1];
	ld.param.u32 	%r45, [_Z27tensor_mul_tensorcore_floatPKfS0_Pfiiiii_param_3];
	ld.param.u32 	%r43, [_Z27tensor_mul_tensorcore_floatPKfS0_Pfiiiii_param_5];
	ld.param.u32 	%r44, [_Z27tensor_mul_tensorcore_floatPKfS0_Pfiiiii_param_7];
	cvta.to.global.u64 	%rd1, %rd18;
	cvta.to.global.u64 	%rd2, %rd19;
	mov.u32 	%r1, %ctaid.x;
	mov.u32 	%r2, %ctaid.z;
	setp.lt.s32 	%p1, %r2, %r45;
	@%p1 bra 	$L__BB0_1;
	bra.uni 	$L__BB0_40;
$L__BB0_1:
	setp.gt.s32 	%p2, %r43, 0;
	mov.f32 	%f98, 0f00000000;
	mov.f32 	%f99, %f98;
	mov.f32 	%f100, %f98;
	mov.f32 	%f101, %f98;
	mov.f32 	%f102, %f98;
	mov.f32 	%f103, %f98;
	mov.f32 	%f104, %f98;
	mov.f32 	%f105, %f98;
	@%p2 bra 	$L__BB0_2;
	bra.uni 	$L__BB0_35;
$L__BB0_2:
	ld.param.u32 	%r119, [_Z27tensor_mul_tensorcore_floatPKfS0_Pfiiiii_param_4];
	mul.lo.s32 	%r47, %r119, %r2;
	mul.lo.s32 	%r48, %r47, %r43;
	cvt.s64.s32 	%rd20, %r48;
	mul.lo.s32 	%r49, %r1, %r43;
	shl.b32 	%r50, %r49, 4;
	cvt.u64.u32 	%rd21, %r50;
	add.s64 	%rd3, %rd20, %rd21;
	and.b32  	%r3, %r43, 15;
	and.b32  	%r4, %r43, 7;
	and.b32  	%r5, %r44, 15;
	and.b32  	%r6, %r44, 7;
	and.b32  	%r7, %r43, 2147483632;
	and.b32  	%r8, %r43, 3;
	and.b32  	%r9, %r44, 2147483632;
	and.b32  	%r10, %r44, 3;
	add.s64 	%rd4, %rd1, 32;
	mov.b32 	%r121, 0;
	mov.f32 	%f98, 0f00000000;
	mov.f32 	%f99, %f98;
	mov.f32 	%f100, %f98;
	mov.f32 	%f101, %f98;
	mov.f32 	%f102, %f98;
	mov.f32 	%f103, %f98;
	mov.f32 	%f104, %f98;
	mov.f32 	%f105, %f98;
$L__BB0_3:
	cvt.u64.u32 	%rd22, %r121;
	add.s64 	%rd5, %rd3, %rd22;
	shl.b32 	%r52, %r43, 5;
	cvt.u64.u32 	%rd23, %r52;
	{ // callseq 0, 0
	.param .b64 param0;
	st.param.b64 	[param0], %rd23;
	.param .b64 retval0;
	call.uni (retval0), 
	malloc, 
	(
	param0
	);
	ld.param.b64 	%rd24, [retval0];
	} // callseq 0
	shl.b32 	%r53, %r44, 4;
	mul.wide.s32 	%rd25, %r53, 2;
	{ // callseq 1, 0
	.param .b64 param0;
	st.param.b64 	[param0], %rd25;
	.param .b64 retval0;
	call.uni (retval0), 
	malloc, 
	(
	param0
	);
	ld.param.b64 	%rd26, [retval0];
	} // callseq 1
	mov.b32 	%r122, 0;
$L__BB0_4:
	setp.lt.u32 	%p3, %r43, 16;
	mul.lo.s32 	%r13, %r122, %r43;
	add.s32 	%r14, %r13, %r121;
	mov.b32 	%r126, 0;
	@%p3 bra 	$L__BB0_7;
	and.b32  	%r55, %r43, 2147483632;
	neg.s32 	%r124, %r55;
	mul.wide.u32 	%rd27, %r13, 2;
	add.s64 	%rd28, %rd24, %rd27;
	add.s64 	%rd145, %rd28, 16;
	mov.u32 	%r123, %r14;
$L__BB0_6:
	.pragma "nounroll";
	cvt.u64.u32 	%rd29, %r123;
	add.s64 	%rd30, %rd5, %rd29;
	shl.b64 	%rd31, %rd30, 2;
	add.s64 	%rd32, %rd4, %rd31;
	ld.global.nc.f32 	%f27, [%rd32+-32];
	// begin inline asm
	{  cvt.rn.f16.f32 %rs1, %f27;}

	// end inline asm
	st.u16 	[%rd145+-16], %rs1;
	ld.global.nc.f32 	%f28, [%rd32+-28];
	// begin inline asm
	{  cvt.rn.f16.f32 %rs2, %f28;}

	// end inline asm
	st.u16 	[%rd145+-14], %rs2;
	ld.global.nc.f32 	%f29, [%rd32+-24];
	// begin inline asm
	{  cvt.rn.f16.f32 %rs3, %f29;}

	// end inline asm
	st.u16 	[%rd145+-12], %rs3;
	ld.global.nc.f32 	%f30, [%rd32+-20];
	// begin inline asm
	{  cvt.rn.f16.f32 %rs4, %f30;}

	// end inline asm
	st.u16 	[%rd145+-10], %rs4;
	ld.global.nc.f32 	%f31, [%rd32+-16];
	// begin inline asm
	{  cvt.rn.f16.f32 %rs5, %f31;}

	// end inline asm
	st.u16 	[%rd145+-8], %rs5;
	ld.global.nc.f32 	%f32, [%rd32+-12];
	// begin inline asm
	{  cvt.rn.f16.f32 %rs6, %f32;}

	// end inline asm
	st.u16 	[%rd145+-6], %rs6;
	ld.global.nc.f32 	%f33, [%rd32+-8];
	// begin inline asm
	{  cvt.rn.f16.f32 %rs7, %f33;}

	// end inline asm
	st.u16 	[%rd145+-4], %rs7;
	ld.global.nc.f32 	%f34, [%rd32+-4];
	// begin inline asm
	{  cvt.rn.f16.f32 %rs8, %f34;}

	// end inline asm
	st.u16 	[%rd145+-2], %rs8;
	ld.global.nc.f32 	%f35, [%rd32];
	// begin inline asm
	{  cvt.rn.f16.f32 %rs9, %f35;}

	// end inline asm
	st.u16 	[%rd145], %rs9;
	ld.global.nc.f32 	%f36, [%rd32+4];
	// begin inline asm
	{  cvt.rn.f16.f32 %rs10, %f36;}

	// end inline asm
	st.u16 	[%rd145+2], %rs10;
	ld.global.nc.f32 	%f37, [%rd32+8];
	// begin inline asm
	{  cvt.rn.f16.f32 %rs11, %f37;}

	// end inline asm
	st.u16 	[%rd145+4], %rs11;
	ld.global.nc.f32 	%f38, [%rd32+12];
	// begin inline asm
	{  cvt.rn.f16.f32 %rs12, %f38;}

	// end inline asm
	st.u16 	[%rd145+6], %rs12;
	ld.global.nc.f32 	%f39, [%rd32+16];
	// begin inline asm
	{  cvt.rn.f16.f32 %rs13, %f39;}

	// end inline asm
	st.u16 	[%rd145+8], %rs13;
	ld.global.nc.f32 	%f40, [%rd32+20];
	// begin inline asm
	{  cvt.rn.f16.f32 %rs14, %f40;}

	// end inline asm
	st.u16 	[%rd145+10], %rs14;
	ld.global.nc.f32 	%f41, [%rd32+24];
	// begin inline asm
	{  cvt.rn.f16.f32 %rs15, %f41;}

	// end inline asm
	st.u16 	[%rd145+12], %rs15;
	ld.global.nc.f32 	%f42, [%rd32+28];
	// begin inline asm
	{  cvt.rn.f16.f32 %rs16, %f42;}

	// end inline asm
	st.u16 	[%rd145+14], %rs16;
	add.s32 	%r124, %r124, 16;
	add.s32 	%r123, %r123, 16;
	add.s64 	%rd145, %rd145, 32;
	setp.ne.s32 	%p4, %r124, 0;
	mov.u32 	%r126, %r7;
	@%p4 bra 	$L__BB0_6;
$L__BB0_7:
	setp.eq.s32 	%p5, %r3, 0;
	@%p5 bra 	$L__BB0_17;
	add.s32 	%r56, %r3, -1;
	setp.lt.u32 	%p6, %r56, 7;
	@%p6 bra 	$L__BB0_10;
	add.s32 	%r57, %r14, %r126;
	cvt.u64.u32 	%rd33, %r57;
	add.s64 	%rd34, %rd5, %rd33;
	shl.b64 	%rd35, %rd34, 2;
	add.s64 	%rd36, %rd1, %rd35;
	ld.global.nc.f32 	%f43, [%rd36];
	// begin inline asm
	{  cvt.rn.f16.f32 %rs17, %f43;}

	// end inline asm
	add.s32 	%r58, %r126, %r13;
	mul.wide.u32 	%rd37, %r58, 2;
	add.s64 	%rd38, %rd24, %rd37;
	st.u16 	[%rd38], %rs17;
	cvt.u64.u32 	%rd39, %r14;
	cvt.u64.u32 	%rd40, %r126;
	add.s64 	%rd41, %rd39, %rd40;
	add.s64 	%rd42, %rd5, %rd41;
	shl.b64 	%rd43, %rd42, 2;
	add.s64 	%rd44, %rd1, %rd43;
	ld.global.nc.f32 	%f44, [%rd44+4];
	// begin inline asm
	{  cvt.rn.f16.f32 %rs18, %f44;}

	// end inline asm
	cvt.u64.u32 	%rd45, %r13;
	add.s64 	%rd46, %rd40, %rd45;
	shl.b64 	%rd47, %rd46, 1;
	add.s64 	%rd48, %rd24, %rd47;
	st.u16 	[%rd48+2], %rs18;
	ld.global.nc.f32 	%f45, [%rd44+8];
	// begin inline asm
	{  cvt.rn.f16.f32 %rs19, %f45;}

	// end inline asm
	st.u16 	[%rd48+4], %rs19;
	ld.global.nc.f32 	%f46, [%rd44+12];
	// begin inline asm
	{  cvt.rn.f16.f32 %rs20, %f46;}

	// end inline asm
	st.u16 	[%rd48+6], %rs20;
	ld.global.nc.f32 	%f47, [%rd44+16];
	// begin inline asm
	{  cvt.rn.f16.f32 %rs21, %f47;}

	// end inline asm
	st.u16 	[%rd48+8], %rs21;
	ld.global.nc.f32 	%f48, [%rd44+20];
	// begin inline asm
	{  cvt.rn.f16.f32 %rs22, %f48;}

	// end inline asm
	st.u16 	[%rd48+10], %rs22;
	ld.global.nc.f32 	%f49, [%rd44+24];
	// begin inline asm
	{  cvt.rn.f16.f32 %rs23, %f49;}

	// end inline asm
	st.u16 	[%rd48+12], %rs23;
	ld.global.nc.f32 	%f50, [%rd44+28];
	// begin inline asm
	{  cvt.rn.f16.f32 %rs24, %f50;}

	// end inline asm
	st.u16 	[%rd48+14], %rs24;
	add.s32 	%r126, %r126, 8;
$L__BB0_10:
	setp.eq.s32 	%p7, %r4, 0;
	@%p7 bra 	$L__BB0_17;
	add.s32 	%r59, %r4, -1;
	setp.lt.u32 	%p8, %r59, 3;
	@%p8 bra 	$L__BB0_13;
	add.s32 	%r60, %r14, %r126;
	cvt.u64.u32 	%rd49, %r60;
	add.s64 	%rd50, %rd5, %rd49;
	shl.b64 	%rd51, %rd50, 2;
	add.s64 	%rd52, %rd1, %rd51;
	ld.global.nc.f32 	%f51, [%rd52];
	// begin inline asm
	{  cvt.rn.f16.f32 %rs25, %f51;}

	// end inline asm
	add.s32 	%r61, %r126, %r13;
	mul.wide.u32 	%rd53, %r61, 2;
	add.s64 	%rd54, %rd24, %rd53;
	st.u16 	[%rd54], %rs25;
	cvt.u64.u32 	%rd55, %r14;
	cvt.u64.u32 	%rd56, %r126;
	add.s64 	%rd57, %rd55, %rd56;
	add.s64 	%rd58, %rd5, %rd57;
	shl.b64 	%rd59, %rd58, 2;
	add.s64 	%rd60, %rd1, %rd59;
	ld.global.nc.f32 	%f52, [%rd60+4];
	// begin inline asm
	{  cvt.rn.f16.f32 %rs26, %f52;}

	// end inline asm
	cvt.u64.u32 	%rd61, %r13;
	add.s64 	%rd62, %rd56, %rd61;
	shl.b64 	%rd63, %rd62, 1;
	add.s64 	%rd64, %rd24, %rd63;
	st.u16 	[%rd64+2], %rs26;
	ld.global.nc.f32 	%f53, [%rd60+8];
	// begin inline asm
	{  cvt.rn.f16.f32 %rs27, %f53;}

	// end inline asm
	st.u16 	[%rd64+4], %rs27;
	ld.global.nc.f32 	%f54, [%rd60+12];
	// begin inline asm
	{  cvt.rn.f16.f32 %rs28, %f54;}

	// end inline asm
	st.u16 	[%rd64+6], %rs28;
	add.s32 	%r126, %r126, 4;
$L__BB0_13:
	setp.eq.s32 	%p9, %r8, 0;
	@%p9 bra 	$L__BB0_17;
	setp.eq.s32 	%p10, %r8, 1;
	add.s32 	%r62, %r14, %r126;
	cvt.u64.u32 	%rd65, %r62;
	add.s64 	%rd66, %rd5, %rd65;
	shl.b64 	%rd67, %rd66, 2;
	add.s64 	%rd68, %rd1, %rd67;
	ld.global.nc.f32 	%f55, [%rd68];
	// begin inline asm
	{  cvt.rn.f16.f32 %rs29, %f55;}

	// end inline asm
	add.s32 	%r63, %r126, %r13;
	mul.wide.u32 	%rd69, %r63, 2;
	add.s64 	%rd70, %rd24, %rd69;
	st.u16 	[%rd70], %rs29;
	@%p10 bra 	$L__BB0_17;
	setp.eq.s32 	%p11, %r8, 2;
	cvt.u64.u32 	%rd71, %r14;
	cvt.u64.u32 	%rd72, %r126;
	add.s64 	%rd73, %rd71, %rd72;
	add.s64 	%rd74, %rd5, %rd73;
	shl.b64 	%rd75, %rd74, 2;
	add.s64 	%rd11, %rd1, %rd75;
	ld.global.nc.f32 	%f56, [%rd11+4];
	// begin inline asm
	{  cvt.rn.f16.f32 %rs30, %f56;}

	// end inline asm
	cvt.u64.u32 	%rd76, %r13;
	add.s64 	%rd77, %rd72, %rd76;
	shl.b64 	%rd78, %rd77, 1;
	add.s64 	%rd12, %rd24, %rd78;
	st.u16 	[%rd12+2], %rs30;
	@%p11 bra 	$L__BB0_17;
	ld.global.nc.f32 	%f57, [%rd11+8];
	// begin inline asm
	{  cvt.rn.f16.f32 %rs31, %f57;}

	// end inline asm
	st.u16 	[%rd12+4], %rs31;
$L__BB0_17:
	add.s32 	%r122, %r122, 1;
	setp.ne.s32 	%p12, %r122, 16;
	@%p12 bra 	$L__BB0_4;
	setp.lt.s32 	%p13, %r44, 1;
	mul.lo.s32 	%r64, %r121, %r44;
	cvt.s64.s32 	%rd79, %r64;
	mul.lo.s32 	%r65, %r43, %r2;
	mul.lo.s32 	%r66, %r65, %r44;
	cvt.s64.s32 	%rd80, %r66;
	mov.u32 	%r67, %ctaid.y;
	shl.b32 	%r68, %r67, 4;
	cvt.u64.u32 	%rd81, %r68;
	add.s64 	%rd82, %rd80, %rd81;
	add.s64 	%rd13, %rd82, %rd79;
	@%p13 bra 	$L__BB0_34;
	mov.b32 	%r128, 0;
$L__BB0_20:
	setp.lt.u32 	%p14, %r44, 16;
	add.s32 	%r71, %r128, %r121;
	mul.lo.s32 	%r27, %r71, %r44;
	mul.lo.s32 	%r28, %r128, %r44;
	mov.b32 	%r131, 0;
	@%p14 bra 	$L__BB0_23;
	mov.b32 	%r129, 0;
$L__BB0_22:
	.pragma "nounroll";
	add.s32 	%r73, %r129, %r27;
	cvt.u64.u32 	%rd83, %r73;
	add.s64 	%rd84, %rd13, %rd83;
	shl.b64 	%rd85, %rd84, 2;
	add.s64 	%rd86, %rd2, %rd85;
	ld.global.nc.f32 	%f58, [%rd86];
	// begin inline asm
	{  cvt.rn.f16.f32 %rs32, %f58;}

	// end inline asm
	add.s32 	%r74, %r129, %r28;
	mul.wide.u32 	%rd87, %r74, 2;
	add.s64 	%rd88, %rd26, %rd87;
	st.u16 	[%rd88], %rs32;
	ld.global.nc.f32 	%f59, [%rd86+4];
	// begin inline asm
	{  cvt.rn.f16.f32 %rs33, %f59;}

	// end inline asm
	st.u16 	[%rd88+2], %rs33;
	ld.global.nc.f32 	%f60, [%rd86+8];
	// begin inline asm
	{  cvt.rn.f16.f32 %rs34, %f60;}

	// end inline asm
	st.u16 	[%rd88+4], %rs34;
	ld.global.nc.f32 	%f61, [%rd86+12];
	// begin inline asm
	{  cvt.rn.f16.f32 %rs35, %f61;}

	// end inline asm
	st.u16 	[%rd88+6], %rs35;
	ld.global.nc.f32 	%f62, [%rd86+16];
	// begin inline asm
	{  cvt.rn.f16.f32 %rs36, %f62;}

	// end inline asm
	st.u16 	[%rd88+8], %rs36;
	ld.global.nc.f32 	%f63, [%rd86+20];
	// begin inline asm
	{  cvt.rn.f16.f32 %rs37, %f63;}

	// end inline asm
	st.u16 	[%rd88+10], %rs37;
	ld.global.nc.f32 	%f64, [%rd86+24];
	// begin inline asm
	{  cvt.rn.f16.f32 %rs38, %f64;}

	// end inline asm
	st.u16 	[%rd88+12], %rs38;
	ld.global.nc.f32 	%f65, [%rd86+28];
	// begin inline asm
	{  cvt.rn.f16.f32 %rs39, %f65;}

	// end inline asm
	st.u16 	[%rd88+14], %rs39;
	ld.global.nc.f32 	%f66, [%rd86+32];
	// begin inline asm
	{  cvt.rn.f16.f32 %rs40, %f66;}

	// end inline asm
	st.u16 	[%rd88+16], %rs40;
	ld.global.nc.f32 	%f67, [%rd86+36];
	// begin inline asm
	{  cvt.rn.f16.f32 %rs41, %f67;}

	// end inline asm
	st.u16 	[%rd88+18], %rs41;
	ld.global.nc.f32 	%f68, [%rd86+40];
	// begin inline asm
	{  cvt.rn.f16.f32 %rs42, %f68;}

	// end inline asm
	st.u16 	[%rd88+20], %rs42;
	ld.global.nc.f32 	%f69, [%rd86+44];
	// begin inline asm
	{  cvt.rn.f16.f32 %rs43, %f69;}

	// end inline asm
	st.u16 	[%rd88+22], %rs43;
	ld.global.nc.f32 	%f70, [%rd86+48];
	// begin inline asm
	{  cvt.rn.f16.f32 %rs44, %f70;}

	// end inline asm
	st.u16 	[%rd88+24], %rs44;
	ld.global.nc.f32 	%f71, [%rd86+52];
	// begin inline asm
	{  cvt.rn.f16.f32 %rs45, %f71;}

	// end inline asm
	st.u16 	[%rd88+26], %rs45;
	ld.global.nc.f32 	%f72, [%rd86+56];
	// begin inline asm
	{  cvt.rn.f16.f32 %rs46, %f72;}

	// end inline asm
	st.u16 	[%rd88+28], %rs46;
	ld.global.nc.f32 	%f73, [%rd86+60];
	// begin inline asm
	{  cvt.rn.f16.f32 %rs47, %f73;}

	// end inline asm
	st.u16 	[%rd88+30], %rs47;
	add.s32 	%r129, %r129, 16;
	setp.ne.s32 	%p15, %r129, %r9;
	mov.u32 	%r131, %r9;
	@%p15 bra 	$L__BB0_22;
$L__BB0_23:
	setp.eq.s32 	%p16, %r5, 0;
	@%p16 bra 	$L__BB0_33;
	add.s32 	%r75, %r5, -1;
	setp.lt.u32 	%p17, %r75, 7;
	@%p17 bra 	$L__BB0_26;
	add.s32 	%r76, %r131, %r27;
	cvt.u64.u32 	%rd89, %r76;
	add.s64 	%rd90, %rd13, %rd89;
	shl.b64 	%rd91, %rd90, 2;
	add.s64 	%rd92, %rd2, %rd91;
	ld.global.nc.f32 	%f74, [%rd92];
	// begin inline asm
	{  cvt.rn.f16.f32 %rs48, %f74;}

	// end inline asm
	add.s32 	%r77, %r131, %r28;
	mul.wide.u32 	%rd93, %r77, 2;
	add.s64 	%rd94, %rd26, %rd93;
	st.u16 	[%rd94], %rs48;
	cvt.u64.u32 	%rd95, %r27;
	cvt.u64.u32 	%rd96, %r131;
	add.s64 	%rd97, %rd96, %rd95;
	add.s64 	%rd98, %rd13, %rd97;
	shl.b64 	%rd99, %rd98, 2;
	add.s64 	%rd100, %rd2, %rd99;
	ld.global.nc.f32 	%f75, [%rd100+4];
	// begin inline asm
	{  cvt.rn.f16.f32 %rs49, %f75;}

	// end inline asm
	cvt.u64.u32 	%rd101, %r28;
	add.s64 	%rd102, %rd96, %rd101;
	shl.b64 	%rd103, %rd102, 1;
	add.s64 	%rd104, %rd26, %rd103;
	st.u16 	[%rd104+2], %rs49;
	ld.global.nc.f32 	%f76, [%rd100+8];
	// begin inline asm
	{  cvt.rn.f16.f32 %rs50, %f76;}

	// end inline asm
	st.u16 	[%rd104+4], %rs50;
	ld.global.nc.f32 	%f77, [%rd100+12];
	// begin inline asm
	{  cvt.rn.f16.f32 %rs51, %f77;}

	// end inline asm
	st.u16 	[%rd104+6], %rs51;
	ld.global.nc.f32 	%f78, [%rd100+16];
	// begin inline asm
	{  cvt.rn.f16.f32 %rs52, %f78;}

	// end inline asm
	st.u16 	[%rd104+8], %rs52;
	ld.global.nc.f32 	%f79, [%rd100+20];
	// begin inline asm
	{  cvt.rn.f16.f32 %rs53, %f79;}

	// end inline asm
	st.u16 	[%rd104+10], %rs53;
	ld.global.nc.f32 	%f80, [%rd100+24];
	// begin inline asm
	{  cvt.rn.f16.f32 %rs54, %f80;}

	// end inline asm
	st.u16 	[%rd104+12], %rs54;
	ld.global.nc.f32 	%f81, [%rd100+28];
	// begin inline asm
	{  cvt.rn.f16.f32 %rs55, %f81;}

	// end inline asm
	st.u16 	[%rd104+14], %rs55;
	add.s32 	%r131, %r131, 8;
$L__BB0_26:
	setp.eq.s32 	%p18, %r6, 0;
	@%p18 bra 	$L__BB0_33;
	add.s32 	%r78, %r6, -1;
	setp.lt.u32 	%p19, %r78, 3;
	@%p19 bra 	$L__BB0_29;
	add.s32 	%r79, %r131, %r27;
	cvt.u64.u32 	%rd105, %r79;
	add.s64 	%rd106, %rd13, %rd105;
	shl.b64 	%rd107, %rd106, 2;
	add.s64 	%rd108, %rd2, %rd107;
	ld.global.nc.f32 	%f82, [%rd108];
	// begin inline asm
	{  cvt.rn.f16.f32 %rs56, %f82;}

	// end inline asm
	add.s32 	%r80, %r131, %r28;
	mul.wide.u32 	%rd109, %r80, 2;
	add.s64 	%rd110, %rd26, %rd109;
	st.u16 	[%rd110], %rs56;
	cvt.u64.u32 	%rd111, %r27;
	cvt.u64.u32 	%rd112, %r131;
	add.s64 	%rd113, %rd112, %rd111;
	add.s64 	%rd114, %rd13, %rd113;
	shl.b64 	%rd115, %rd114, 2;
	add.s64 	%rd116, %rd2, %rd115;
	ld.global.nc.f32 	%f83, [%rd116+4];
	// begin inline asm
	{  cvt.rn.f16.f32 %rs57, %f83;}

	// end inline asm
	cvt.u64.u32 	%rd117, %r28;
	add.s64 	%rd118, %rd112, %rd117;
	shl.b64 	%rd119, %rd118, 1;
	add.s64 	%rd120, %rd26, %rd119;
	st.u16 	[%rd120+2], %rs57;
	ld.global.nc.f32 	%f84, [%rd116+8];
	// begin inline asm
	{  cvt.rn.f16.f32 %rs58, %f84;}

	// end inline asm
	st.u16 	[%rd120+4], %rs58;
	ld.global.nc.f32 	%f85, [%rd116+12];
	// begin inline asm
	{  cvt.rn.f16.f32 %rs59, %f85;}

	// end inline asm
	st.u16 	[%rd120+6], %rs59;
	add.s32 	%r131, %r131, 4;
$L__BB0_29:
	setp.eq.s32 	%p20, %r10, 0;
	@%p20 bra 	$L__BB0_33;
	setp.eq.s32 	%p21, %r10, 1;
	add.s32 	%r81, %r131, %r27;
	cvt.u64.u32 	%rd121, %r81;
	add.s64 	%rd122, %rd13, %rd121;
	shl.b64 	%rd123, %rd122, 2;
	add.s64 	%rd124, %rd2, %rd123;
	ld.global.nc.f32 	%f86, [%rd124];
	// begin inline asm
	{  cvt.rn.f16.f32 %rs60, %f86;}

	// end inline asm
	add.s32 	%r82, %r131, %r28;
	mul.wide.u32 	%rd125, %r82, 2;
	add.s64 	%rd126, %rd26, %rd125;
	st.u16 	[%rd126], %rs60;
	@%p21 bra 	$L__BB0_33;
	setp.eq.s32 	%p22, %r10, 2;
	cvt.u64.u32 	%rd127, %r27;
	cvt.u64.u32 	%rd128, %r131;
	add.s64 	%rd129, %rd128, %rd127;
	add.s64 	%rd130, %rd13, %rd129;
	shl.b64 	%rd131, %rd130, 2;
	add.s64 	%rd14, %rd2, %rd131;
	ld.global.nc.f32 	%f87, [%rd14+4];
	// begin inline asm
	{  cvt.rn.f16.f32 %rs61, %f87;}

	// end inline asm
	cvt.u64.u32 	%rd132, %r28;
	add.s64 	%rd133, %rd128, %rd132;
	shl.b64 	%rd134, %rd133, 1;
	add.s64 	%rd15, %rd26, %rd134;
	st.u16 	[%rd15+2], %rs61;
	@%p22 bra 	$L__BB0_33;
	ld.global.nc.f32 	%f88, [%rd14+8];
	// begin inline asm
	{  cvt.rn.f16.f32 %rs62, %f88;}

	// end inline asm
	st.u16 	[%rd15+4], %rs62;
$L__BB0_33:
	add.s32 	%r128, %r128, 1;
	setp.ne.s32 	%p23, %r128, 16;
	@%p23 bra 	$L__BB0_20;
$L__BB0_34:
	wmma.load.a.sync.aligned.row.m16n16k16.f16 	{%r83, %r84, %r85, %r86, %r87, %r88, %r89, %r90}, [%rd24], %r43;
	wmma.load.b.sync.aligned.col.m16n16k16.f16 	{%r91, %r92, %r93, %r94, %r95, %r96, %r97, %r98}, [%rd26], %r44;
	{ // callseq 2, 0
	.param .b64 param0;
	st.param.b64 	[param0], %rd24;
	call.uni 
	free, 
	(
	param0
	);
	} // callseq 2
	{ // callseq 3, 0
	.param .b64 param0;
	st.param.b64 	[param0], %rd26;
	call.uni 
	free, 
	(
	param0
	);
	} // callseq 3
	wmma.mma.sync.aligned.row.col.m16n16k16.f32.f32 {%f105, %f104, %f103, %f102, %f101, %f100, %f99, %f98}, {%r83, %r84, %r85, %r86, %r87, %r88, %r89, %r90}, {%r91, %r92, %r93, %r94, %r95, %r96, %r97, %r98}, {%f105, %f104, %f103, %f102, %f101, %f100, %f99, %f98};
	add.s32 	%r121, %r121, 16;
	setp.lt.s32 	%p24, %r121, %r43;
	@%p24 bra 	$L__BB0_3;
$L__BB0_35:
	ld.param.u32 	%r120, [_Z27tensor_mul_tensorcore_floatPKfS0_Pfiiiii_param_4];
	ld.param.u64 	%rd144, [_Z27tensor_mul_tensorcore_floatPKfS0_Pfiiiii_param_2];
	mul.lo.s32 	%r99, %r120, %r2;
	mul.lo.s32 	%r100, %r99, %r44;
	cvt.s64.s32 	%rd135, %r100;
	mov.u32 	%r101, %ctaid.x;
	shl.b32 	%r102, %r101, 4;
	mul.lo.s32 	%r103, %r44, %r102;
	cvt.s64.s32 	%rd136, %r103;
	mov.u32 	%r104, %ctaid.y;
	shl.b32 	%r106, %r104, 4;
	cvt.u64.u32 	%rd137, %r106;
	add.s64 	%rd138, %rd136, %rd137;
	add.s64 	%rd139, %rd138, %rd135;
	cvta.to.global.u64 	%rd140, %rd144;
	shl.b64 	%rd141, %rd139, 2;
	add.s64 	%rd16, %rd140, %rd141;
	sub.s32 	%r38, %r120, %r102;
	sub.s32 	%r39, %r44, %r106;
	min.s32 	%r107, %r38, %r39;
	setp.lt.s32 	%p25, %r107, 16;
	@%p25 bra 	$L__BB0_37;
	wmma.store.d.sync.aligned.row.m16n16k16.global.f32 	[%rd16], {%f105, %f104, %f103, %f102, %f101, %f100, %f99, %f98}, %r44;
	bra.uni 	$L__BB0_40;
$L__BB0_37:
	mov.u32 	%r108, _ZZ27tensor_mul_tensorcore_floatPKfS0_PfiiiiiE3shm;
	mov.b32 	%r109, 16;
	wmma.store.d.sync.aligned.row.m16n16k16.shared.f32 	[%r108], {%f105, %f104, %f103, %f102, %f101, %f100, %f99, %f98}, %r109;
	bar.sync 	0;
	mov.u32 	%r40, %tid.x;
	mov.u32 	%r41, %tid.y;
	or.b32  	%r110, %r40, %r41;
	and.b32  	%r111, %r110, 1008;
	setp.ne.s32 	%p26, %r111, 0;
	@%p26 bra 	$L__BB0_40;
	setp.ge.s32 	%p27, %r40, %r38;
	setp.ge.s32 	%p28, %r41, %r39;
	or.pred  	%p29, %p27, %p28;
	@%p29 bra 	$L__BB0_40;
	shl.b32 	%r113, %r40, 4;
	add.s32 	%r114, %r113, %r41;
	shl.b32 	%r115, %r114, 2;
	add.s32 	%r117, %r108, %r115;
	ld.shared.f32 	%f89, [%r117];
	mad.lo.s32 	%r118, %r44, %r40, %r41;
	mul.wide.s32 	%rd142, %r118, 4;
	add.s64 	%rd143, %rd16, %rd142;
	st.global.f32 	[%rd143], %f89;
$L__BB0_40:
	ret;

}
	// .globl	_Z10tensor_mulPKfS0_Pfiiiii
.visible .entry _Z10tensor_mulPKfS0_Pfiiiii(
	.param .u64 .ptr .align 1 _Z10tensor_mulPKfS0_Pfiiiii_param_0,
	.param .u64 .ptr .align 1 _Z10tensor_mulPKfS0_Pfiiiii_param_1,
	.param .u64 .ptr .align 1 _Z10tensor_mulPKfS0_Pfiiiii_param_2,
	.param .u32 _Z10tensor_mulPKfS0_Pfiiiii_param_3,
	.param .u32 _Z10tensor_mulPKfS0_Pfiiiii_param_4,
	.param .u32 _Z10tensor_mulPKfS0_Pfiiiii_param_5,
	.param .u32 _Z10tensor_mulPKfS0_Pfiiiii_param_6,
	.param .u32 _Z10tensor_mulPKfS0_Pfiiiii_param_7
)
{
	.reg .pred 	%p<15>;
	.reg .b32 	%r<57>;
	.reg .b32 	%f<68>;
	.reg .b64 	%rd<40>;

	ld.param.u64 	%rd5, [_Z10tensor_mulPKfS0_Pfiiiii_param_0];
	ld.param.u64 	%rd6, [_Z10tensor_mulPKfS0_Pfiiiii_param_1];
	ld.param.u64 	%rd4, [_Z10tensor_mulPKfS0_Pfiiiii_param_2];
	ld.param.u32 	%r29, [_Z10tensor_mulPKfS0_Pfiiiii_param_3];
	ld.param.u32 	%r25, [_Z10tensor_mulPKfS0_Pfiiiii_param_4];
	ld.param.u32 	%r26, [_Z10tensor_mulPKfS0_Pfiiiii_param_5];
	ld.param.u32 	%r27, [_Z10tensor_mulPKfS0_Pfiiiii_param_6];
	ld.param.u32 	%r28, [_Z10tensor_mulPKfS0_Pfiiiii_param_7];
	cvta.to.global.u64 	%rd1, %rd6;
	cvta.to.global.u64 	%rd2, %rd5;
	mov.u32 	%r1, %ctaid.z;
	mov.u32 	%r30, %ctaid.x;
	mov.u32 	%r31, %ntid.x;
	mov.u32 	%r32, %tid.x;
	mad.lo.s32 	%r2, %r30, %r31, %r32;
	mov.u32 	%r33, %ctaid.y;
	mov.u32 	%r34, %ntid.y;
	mul.lo.s32 	%r3, %r33, %r34;
	mov.u32 	%r4, %tid.y;
	add.s32 	%r5, %r3, %r4;
	setp.ge.s32 	%p1, %r1, %r29;
	setp.ge.s32 	%p2, %r2, %r25;
	or.pred  	%p3, %p1, %p2;
	setp.ge.s32 	%p4, %r5, %r28;
	or.pred  	%p5, %p3, %p4;
	@%p5 bra 	$L__BB1_14;
	setp.lt.s32 	%p6, %r26, 1;
	mov.f32 	%f67, 0f00000000;
	@%p6 bra 	$L__BB1_13;
	mad.lo.s32 	%r36, %r25, %r1, %r2;
	mul.lo.s32 	%r6, %r36, %r26;
	mul.lo.s32 	%r7, %r27, %r1;
	and.b32  	%r8, %r26, 7;
	setp.lt.u32 	%p7, %r26, 8;
	mov.f32 	%f67, 0f00000000;
	mov.b32 	%r55, 0;
	@%p7 bra 	$L__BB1_5;
	and.b32  	%r55, %r26, 2147483640;
	neg.s32 	%r53, %r55;
	mul.lo.s32 	%r37, %r1, %r28;
	mad.lo.s32 	%r38, %r37, %r27, %r4;
	add.s32 	%r52, %r38, %r3;
	shl.b32 	%r12, %r28, 3;
	add.s64 	%rd3, %rd2, 16;
	mov.f32 	%f67, 0f00000000;
	mul.wide.s32 	%rd11, %r28, 4;
	mov.u32 	%r51, %r6;
$L__BB1_4:
	.pragma "nounroll";
	mul.wide.s32 	%rd7, %r51, 4;
	add.s64 	%rd8, %rd3, %rd7;
	ld.global.f32 	%f17, [%rd8+-16];
	mul.wide.s32 	%rd9, %r52, 4;
	add.s64 	%rd10, %rd1, %rd9;
	ld.global.f32 	%f18, [%rd10];
	fma.rn.f32 	%f19, %f17, %f18, %f67;
	ld.global.f32 	%f20, [%rd8+-12];
	add.s64 	%rd12, %rd10, %rd11;
	ld.global.f32 	%f21, [%rd12];
	fma.rn.f32 	%f22, %f20, %f21, %f19;
	ld.global.f32 	%f23, [%rd8+-8];
	add.s64 	%rd13, %rd12, %rd11;
	ld.global.f32 	%f24, [%rd13];
	fma.rn.f32 	%f25, %f23, %f24, %f22;
	ld.global.f32 	%f26, [%rd8+-4];
	add.s64 	%rd14, %rd13, %rd11;
	ld.global.f32 	%f27, [%rd14];
	fma.rn.f32 	%f28, %f26, %f27, %f25;
	ld.global.f32 	%f29, [%rd8];
	add.s64 	%rd15, %rd14, %rd11;
	ld.global.f32 	%f30, [%rd15];
	fma.rn.f32 	%f31, %f29, %f30, %f28;
	ld.global.f32 	%f32, [%rd8+4];
	add.s64 	%rd16, %rd15, %rd11;
	ld.global.f32 	%f33, [%rd16];
	fma.rn.f32 	%f34, %f32, %f33, %f31;
	ld.global.f32 	%f35, [%rd8+8];
	add.s64 	%rd17, %rd16, %rd11;
	ld.global.f32 	%f36, [%rd17];
	fma.rn.f32 	%f37, %f35, %f36, %f34;
	ld.global.f32 	%f38, [%rd8+12];
	add.s64 	%rd18, %rd17, %rd11;
	ld.global.f32 	%f39, [%rd18];
	fma.rn.f32 	%f67, %f38, %f39, %f37;
	add.s32 	%r53, %r53, 8;
	add.s32 	%r52, %r52, %r12;
	add.s32 	%r51, %r51, 8;
	setp.ne.s32 	%p8, %r53, 0;
	@%p8 bra 	$L__BB1_4;
$L__BB1_5:
	setp.eq.s32 	%p9, %r8, 0;
	@%p9 bra 	$L__BB1_13;
	and.b32  	%r20, %r26, 3;
	setp.lt.u32 	%p10, %r8, 4;
	@%p10 bra 	$L__BB1_8;
	add.s32 	%r39, %r55, %r6;
	mul.wide.s32 	%rd19, %r39, 4;
	add.s64 	%rd20, %rd2, %rd19;
	ld.global.f32 	%f41, [%rd20];
	add.s32 	%r40, %r55, %r7;
	mad.lo.s32 	%r41, %r40, %r28, %r5;
	mul.wide.s32 	%rd21, %r41, 4;
	add.s64 	%rd22, %rd1, %rd21;
	ld.global.f32 	%f42, [%rd22];
	fma.rn.f32 	%f43, %f41, %f42, %f67;
	ld.global.f32 	%f44, [%rd20+4];
	mul.wide.s32 	%rd23, %r28, 4;
	add.s64 	%rd24, %rd22, %rd23;
	ld.global.f32 	%f45, [%rd24];
	fma.rn.f32 	%f46, %f44, %f45, %f43;
	ld.global.f32 	%f47, [%rd20+8];
	add.s64 	%rd25, %rd24, %rd23;
	ld.global.f32 	%f48, [%rd25];
	fma.rn.f32 	%f49, %f47, %f48, %f46;
	ld.global.f32 	%f50, [%rd20+12];
	add.s64 	%rd26, %rd25, %rd23;
	ld.global.f32 	%f51, [%rd26];
	fma.rn.f32 	%f67, %f50, %f51, %f49;
	add.s32 	%r55, %r55, 4;
$L__BB1_8:
	setp.eq.s32 	%p11, %r20, 0;
	@%p11 bra 	$L__BB1_13;
	setp.eq.s32 	%p12, %r20, 1;
	@%p12 bra 	$L__BB1_11;
	add.s32 	%r42, %r55, %r6;
	mul.wide.s32 	%rd27, %r42, 4;
	add.s64 	%rd28, %rd2, %rd27;
	ld.global.f32 	%f53, [%rd28];
	add.s32 	%r43, %r55, %r7;
	mad.lo.s32 	%r44, %r43, %r28, %r5;
	mul.wide.s32 	%rd29, %r44, 4;
	add.s64 	%rd30, %rd1, %rd29;
	ld.global.f32 	%f54, [%rd30];
	fma.rn.f32 	%f55, %f53, %f54, %f67;
	ld.global.f32 	%f56, [%rd28+4];
	mul.wide.s32 	%rd31, %r28, 4;
	add.s64 	%rd32, %rd30, %rd31;
	ld.global.f32 	%f57, [%rd32];
	fma.rn.f32 	%f67, %f56, %f57, %f55;
	add.s32 	%r55, %r55, 2;
$L__BB1_11:
	and.b32  	%r45, %r26, 1;
	setp.eq.b32 	%p13, %r45, 1;
	not.pred 	%p14, %p13;
	@%p14 bra 	$L__BB1_13;
	add.s32 	%r46, %r55, %r6;
	mul.wide.s32 	%rd33, %r46, 4;
	add.s64 	%rd34, %rd2, %rd33;
	ld.global.f32 	%f58, [%rd34];
	add.s32 	%r47, %r55, %r7;
	mad.lo.s32 	%r48, %r47, %r28, %r5;
	mul.wide.s32 	%rd35, %r48, 4;
	add.s64 	%rd36, %rd1, %rd35;
	ld.global.f32 	%f59, [%rd36];
	fma.rn.f32 	%f67, %f58, %f59, %f67;
$L__BB1_13:
	mad.lo.s32 	%r49, %r25, %r1, %r2;
	mad.lo.s32 	%r50, %r49, %r28, %r5;
	cvta.to.global.u64 	%rd37, %rd4;
	mul.wide.s32 	%rd38, %r50, 4;
	add.s64 	%rd39, %rd37, %rd38;
	st.global.f32 	[%rd39], %f67;
$L__BB1_14:
	ret;

}
	// .globl	_Z17tensor_mul_sharedPKfS0_Pfiiiii
.visible .entry _Z17tensor_mul_sharedPKfS0_Pfiiiii(
	.param .u64 .ptr .align 1 _Z17tensor_mul_sharedPKfS0_Pfiiiii_param_0,
	.param .u64 .ptr .align 1 _Z17tensor_mul_sharedPKfS0_Pfiiiii_param_1,
	.param .u64 .ptr .align 1 _Z17tensor_mul_sharedPKfS0_Pfiiiii_param_2,
	.param .u32 _Z17tensor_mul_sharedPKfS0_Pfiiiii_param_3,
	.param .u32 _Z17tensor_mul_sharedPKfS0_Pfiiiii_param_4,
	.param .u32 _Z17tensor_mul_sharedPKfS0_Pfiiiii_param_5,
	.param .u32 _Z17tensor_mul_sharedPKfS0_Pfiiiii_param_6,
	.param .u32 _Z17tensor_mul_sharedPKfS0_Pfiiiii_param_7
)
{
	.reg .pred 	%p<12>;
	.reg .b32 	%r<47>;
	.reg .b32 	%f<111>;
	.reg .b64 	%rd<13>;
	// demoted variable
	.shared .align 4 .b8 _ZZ17tensor_mul_sharedPKfS0_PfiiiiiE8A_shared[4096];
	// demoted variable
	.shared .align 4 .b8 _ZZ17tensor_mul_sharedPKfS0_PfiiiiiE8B_shared[4096];
	ld.param.u64 	%rd4, [_Z17tensor_mul_sharedPKfS0_Pfiiiii_param_0];
	ld.param.u64 	%rd5, [_Z17tensor_mul_sharedPKfS0_Pfiiiii_param_1];
	ld.param.u64 	%rd6, [_Z17tensor_mul_sharedPKfS0_Pfiiiii_param_2];
	ld.param.u32 	%r25, [_Z17tensor_mul_sharedPKfS0_Pfiiiii_param_4];
	ld.param.u32 	%r26, [_Z17tensor_mul_sharedPKfS0_Pfiiiii_param_5];
	ld.param.u32 	%r27, [_Z17tensor_mul_sharedPKfS0_Pfiiiii_param_7];
	mov.u32 	%r1, %ctaid.z;
	mov.u32 	%r28, %ctaid.x;
	mov.u32 	%r29, %ntid.x;
	mov.u32 	%r44, %tid.x;
	mad.lo.s32 	%r3, %r28, %r29, %r44;
	mov.u32 	%r30, %ctaid.y;
	mov.u32 	%r31, %ntid.y;
	mov.u32 	%r42, %tid.y;
	mad.lo.s32 	%r5, %r30, %r31, %r42;
	mul.lo.s32 	%r6, %r25, %r1;
	setp.lt.s32 	%p1, %r26, 1;
	mov.f32 	%f110, 0f00000000;
	@%p1 bra 	$L__BB2_7;
	add.s32 	%r32, %r26, 31;
	shr.u32 	%r33, %r32, 5;
	shl.b32 	%r34, %r44, 7;
	mov.u32 	%r35, _ZZ17tensor_mul_sharedPKfS0_PfiiiiiE8A_shared;
	add.s32 	%r7, %r35, %r34;
	shl.b32 	%r36, %r42, 2;
	add.s32 	%r8, %r7, %r36;
	add.s32 	%r37, %r6, %r3;
	mov.u32 	%r38, _ZZ17tensor_mul_sharedPKfS0_PfiiiiiE8B_shared;
	add.s32 	%r10, %r38, %r36;
	add.s32 	%r9, %r10, %r34;
	neg.s32 	%r46, %r33;
	mad.lo.s32 	%r39, %r26, %r1, %r44;
	mad.lo.s32 	%r45, %r27, %r39, %r5;
	shl.b32 	%r13, %r27, 5;
	mad.lo.s32 	%r43, %r37, %r26, %r42;
	cvta.to.global.u64 	%rd1, %rd4;
	cvta.to.global.u64 	%rd2, %rd5;
	mov.f32 	%f110, 0f00000000;
$L__BB2_2:
	setp.ge.s32 	%p2, %r3, %r25;
	mul.wide.s32 	%rd7, %r43, 4;
	add.s64 	%rd3, %rd1, %rd7;
	setp.ge.s32 	%p3, %r42, %r26;
	mov.f32 	%f108, 0f00000000;
	or.pred  	%p4, %p2, %p3;
	@%p4 bra 	$L__BB2_4;
	ld.global.f32 	%f108, [%rd3];
$L__BB2_4:
	setp.ge.s32 	%p5, %r5, %r27;
	st.shared.f32 	[%r8], %f108;
	setp.ge.s32 	%p6, %r44, %r26;
	mov.f32 	%f109, 0f00000000;
	or.pred  	%p7, %p6, %p5;
	@%p7 bra 	$L__BB2_6;
	mul.wide.s32 	%rd8, %r45, 4;
	add.s64 	%rd9, %rd2, %rd8;
	ld.global.f32 	%f109, [%rd9];
$L__BB2_6:
	st.shared.f32 	[%r9], %f109;
	bar.sync 	0;
	ld.shared.f32 	%f12, [%r7];
	ld.shared.f32 	%f13, [%r10];
	fma.rn.f32 	%f14, %f12, %f13, %f110;
	ld.shared.f32 	%f15, [%r7+4];
	ld.shared.f32 	%f16, [%r10+128];
	fma.rn.f32 	%f17, %f15, %f16, %f14;
	ld.shared.f32 	%f18, [%r7+8];
	ld.shared.f32 	%f19, [%r10+256];
	fma.rn.f32 	%f20, %f18, %f19, %f17;
	ld.shared.f32 	%f21, [%r7+12];
	ld.shared.f32 	%f22, [%r10+384];
	fma.rn.f32 	%f23, %f21, %f22, %f20;
	ld.shared.f32 	%f24, [%r7+16];
	ld.shared.f32 	%f25, [%r10+512];
	fma.rn.f32 	%f26, %f24, %f25, %f23;
	ld.shared.f32 	%f27, [%r7+20];
	ld.shared.f32 	%f28, [%r10+640];
	fma.rn.f32 	%f29, %f27, %f28, %f26;
	ld.shared.f32 	%f30, [%r7+24];
	ld.shared.f32 	%f31, [%r10+768];
	fma.rn.f32 	%f32, %f30, %f31, %f29;
	ld.shared.f32 	%f33, [%r7+28];
	ld.shared.f32 	%f34, [%r10+896];
	fma.rn.f32 	%f35, %f33, %f34, %f32;
	ld.shared.f32 	%f36, [%r7+32];
	ld.shared.f32 	%f37, [%r10+1024];
	fma.rn.f32 	%f38, %f36, %f37, %f35;
	ld.shared.f32 	%f39, [%r7+36];
	ld.shared.f32 	%f40, [%r10+1152];
	fma.rn.f32 	%f41, %f39, %f40, %f38;
	ld.shared.f32 	%f42, [%r7+40];
	ld.shared.f32 	%f43, [%r10+1280];
	fma.rn.f32 	%f44, %f42, %f43, %f41;
	ld.shared.f32 	%f45, [%r7+44];
	ld.shared.f32 	%f46, [%r10+1408];
	fma.rn.f32 	%f47, %f45, %f46, %f44;
	ld.shared.f32 	%f48, [%r7+48];
	ld.shared.f32 	%f49, [%r10+1536];
	fma.rn.f32 	%f50, %f48, %f49, %f47;
	ld.shared.f32 	%f51, [%r7+52];
	ld.shared.f32 	%f52, [%r10+1664];
	fma.rn.f32 	%f53, %f51, %f52, %f50;
	ld.shared.f32 	%f54, [%r7+56];
	ld.shared.f32 	%f55, [%r10+1792];
	fma.rn.f32 	%f56, %f54, %f55, %f53;
	ld.shared.f32 	%f57, [%r7+60];
	ld.shared.f32 	%f58, [%r10+1920];
	fma.rn.f32 	%f59, %f57, %f58, %f56;
	ld.shared.f32 	%f60, [%r7+64];
	ld.shared.f32 	%f61, [%r10+2048];
	fma.rn.f32 	%f62, %f60, %f61, %f59;
	ld.shared.f32 	%f63, [%r7+68];
	ld.shared.f32 	%f64, [%r10+2176];
	fma.rn.f32 	%f65, %f63, %f64, %f62;
	ld.shared.f32 	%f66, [%r7+72];
	ld.shared.f32 	%f67, [%r10+2304];
	fma.rn.f32 	%f68, %f66, %f67, %f65;
	ld.shared.f32 	%f69, [%r7+76];
	ld.shared.f32 	%f70, [%r10+2432];
	fma.rn.f32 	%f71, %f69, %f70, %f68;
	ld.shared.f32 	%f72, [%r7+80];
	ld.shared.f32 	%f73, [%r10+2560];
	fma.rn.f32 	%f74, %f72, %f73, %f71;
	ld.shared.f32 	%f75, [%r7+84];
	ld.shared.f32 	%f76, [%r10+2688];
	fma.rn.f32 	%f77, %f75, %f76, %f74;
	ld.shared.f32 	%f78, [%r7+88];
	ld.shared.f32 	%f79, [%r10+2816];
	fma.rn.f32 	%f80, %f78, %f79, %f77;
	ld.shared.f32 	%f81, [%r7+92];
	ld.shared.f32 	%f82, [%r10+2944];
	fma.rn.f32 	%f83, %f81, %f82, %f80;
	ld.shared.f32 	%f84, [%r7+96];
	ld.shared.f32 	%f85, [%r10+3072];
	fma.rn.f32 	%f86, %f84, %f85, %f83;
	ld.shared.f32 	%f87, [%r7+100];
	ld.shared.f32 	%f88, [%r10+3200];
	fma.rn.f32 	%f89, %f87, %f88, %f86;
	ld.shared.f32 	%f90, [%r7+104];
	ld.shared.f32 	%f91, [%r10+3328];
	fma.rn.f32 	%f92, %f90, %f91, %f89;
	ld.shared.f32 	%f93, [%r7+108];
	ld.shared.f32 	%f94, [%r10+3456];
	fma.rn.f32 	%f95, %f93, %f94, %f92;
	ld.shared.f32 	%f96, [%r7+112];
	ld.shared.f32 	%f97, [%r10+3584];
	fma.rn.f32 	%f98, %f96, %f97, %f95;
	ld.shared.f32 	%f99, [%r7+116];
	ld.shared.f32 	%f100, [%r10+3712];
	fma.rn.f32 	%f101, %f99, %f100, %f98;
	ld.shared.f32 	%f102, [%r7+120];
	ld.shared.f32 	%f103, [%r10+3840];
	fma.rn.f32 	%f104, %f102, %f103, %f101;
	ld.shared.f32 	%f105, [%r7+124];
	ld.shared.f32 	%f106, [%r10+3968];
	fma.rn.f32 	%f110, %f105, %f106, %f104;
	bar.sync 	0;
	add.s32 	%r46, %r46, 1;
	setp.ne.s32 	%p8, %r46, 0;
	add.s32 	%r45, %r45, %r13;
	add.s32 	%r44, %r44, 32;
	add.s32 	%r43, %r43, 32;
	add.s32 	%r42, %r42, 32;
	@%p8 bra 	$L__BB2_2;
$L__BB2_7:
	setp.ge.s32 	%p9, %r3, %r25;
	setp.ge.s32 	%p10, %r5, %r27;
	or.pred  	%p11, %p9, %p10;
	@%p11 bra 	$L__BB2_9;
	add.s32 	%r40, %r6, %r3;
	mad.lo.s32 	%r41, %r27, %r40, %r5;
	cvta.to.global.u64 	%rd10, %rd6;
	mul.wide.s32 	%rd11, %r41, 4;
	add.s64 	%rd12, %rd10, %rd11;
	st.global.f32 	[%rd12], %f110;
$L__BB2_9:
	ret;

}
	// .globl	_Z21tensor_mul_vectorizedPKfS0_Pfiiiii
.visible .entry _Z21tensor_mul_vectorizedPKfS0_Pfiiiii(
	.param .u64 .ptr .align 1 _Z21tensor_mul_vectorizedPKfS0_Pfiiiii_param_0,
	.param .u64 .ptr .align 1 _Z21tensor_mul_vectorizedPKfS0_Pfiiiii_param_1,
	.param .u64 .ptr .align 1 _Z21tensor_mul_vectorizedPKfS0_Pfiiiii_param_2,
	.param .u32 _Z21tensor_mul_vectorizedPKfS0_Pfiiiii_param_3,
	.param .u32 _Z21tensor_mul_vectorizedPKfS0_Pfiiiii_param_4,
	.param .u32 _Z21tensor_mul_vectorizedPKfS0_Pfiiiii_param_5,
	.param .u32 _Z21tensor_mul_vectorizedPKfS0_Pfiiiii_param_6,
	.param .u32 _Z21tensor_mul_vectorizedPKfS0_Pfiiiii_param_7
)
{
	.reg .pred 	%p<21>;
	.reg .b32 	%r<106>;
	.reg .b32 	%f<173>;
	.reg .b64 	%rd<79>;

	ld.param.u64 	%rd4, [_Z21tensor_mul_vectorizedPKfS0_Pfiiiii_param_0];
	ld.param.u64 	%rd5, [_Z21tensor_mul_vectorizedPKfS0_Pfiiiii_param_1];
	ld.param.u64 	%rd3, [_Z21tensor_mul_vectorizedPKfS0_Pfiiiii_param_2];
	ld.param.u32 	%r53, [_Z21tensor_mul_vectorizedPKfS0_Pfiiiii_param_3];
	ld.param.u32 	%r49, [_Z21tensor_mul_vectorizedPKfS0_Pfiiiii_param_4];
	ld.param.u32 	%r50, [_Z21tensor_mul_vectorizedPKfS0_Pfiiiii_param_5];
	ld.param.u32 	%r51, [_Z21tensor_mul_vectorizedPKfS0_Pfiiiii_param_6];
	ld.param.u32 	%r52, [_Z21tensor_mul_vectorizedPKfS0_Pfiiiii_param_7];
	cvta.to.global.u64 	%rd1, %rd5;
	cvta.to.global.u64 	%rd2, %rd4;
	mov.u32 	%r1, %ctaid.z;
	mov.u32 	%r54, %ctaid.x;
	mov.u32 	%r55, %ntid.x;
	mov.u32 	%r56, %tid.x;
	mad.lo.s32 	%r2, %r54, %r55, %r56;
	mov.u32 	%r57, %ctaid.y;
	mov.u32 	%r58, %ntid.y;
	mul.lo.s32 	%r3, %r57, %r58;
	mov.u32 	%r4, %tid.y;
	add.s32 	%r5, %r3, %r4;
	setp.ge.s32 	%p1, %r1, %r53;
	setp.ge.s32 	%p2, %r2, %r49;
	or.pred  	%p3, %p1, %p2;
	setp.ge.s32 	%p4, %r5, %r52;
	or.pred  	%p5, %p3, %p4;
	@%p5 bra 	$L__BB3_23;
	setp.lt.s32 	%p6, %r50, 4;
	mov.b32 	%r103, 0;
	mov.f32 	%f172, 0f00000000;
	@%p6 bra 	$L__BB3_10;
	mad.lo.s32 	%r61, %r49, %r1, %r2;
	mul.lo.s32 	%r6, %r61, %r50;
	mul.lo.s32 	%r62, %r51, %r1;
	mul.lo.s32 	%r7, %r62, %r52;
	add.s32 	%r8, %r7, %r5;
	add.s32 	%r9, %r50, -4;
	shr.u32 	%r63, %r9, 2;
	add.s32 	%r10, %r63, 1;
	setp.lt.u32 	%p7, %r9, 12;
	mov.f32 	%f172, 0f00000000;
	mov.b32 	%r98, 0;
	@%p7 bra 	$L__BB3_5;
	add.s32 	%r65, %r4, %r7;
	add.s32 	%r97, %r65, %r3;
	shl.b32 	%r12, %r52, 4;
	and.b32  	%r66, %r10, 2147483644;
	neg.s32 	%r95, %r66;
	mov.f32 	%f172, 0f00000000;
	mov.b32 	%r98, 0;
	mul.wide.s32 	%rd10, %r52, 4;
	mov.u32 	%r96, %r6;
$L__BB3_4:
	.pragma "nounroll";
	mul.wide.s32 	%rd6, %r96, 4;
	add.s64 	%rd7, %rd2, %rd6;
	ld.global.f32 	%f26, [%rd7];
	mul.wide.s32 	%rd8, %r97, 4;
	add.s64 	%rd9, %rd1, %rd8;
	ld.global.f32 	%f27, [%rd9];
	ld.global.f32 	%f28, [%rd7+4];
	add.s64 	%rd11, %rd9, %rd10;
	ld.global.f32 	%f29, [%rd11];
	mul.f32 	%f30, %f28, %f29;
	fma.rn.f32 	%f31, %f26, %f27, %f30;
	ld.global.f32 	%f32, [%rd7+8];
	add.s64 	%rd12, %rd11, %rd10;
	ld.global.f32 	%f33, [%rd12];
	fma.rn.f32 	%f34, %f32, %f33, %f31;
	ld.global.f32 	%f35, [%rd7+12];
	add.s64 	%rd13, %rd12, %rd10;
	ld.global.f32 	%f36, [%rd13];
	fma.rn.f32 	%f37, %f35, %f36, %f34;
	add.f32 	%f38, %f172, %f37;
	ld.global.f32 	%f39, [%rd7+16];
	add.s64 	%rd14, %rd13, %rd10;
	ld.global.f32 	%f40, [%rd14];
	ld.global.f32 	%f41, [%rd7+20];
	add.s64 	%rd15, %rd14, %rd10;
	ld.global.f32 	%f42, [%rd15];
	mul.f32 	%f43, %f41, %f42;
	fma.rn.f32 	%f44, %f39, %f40, %f43;
	ld.global.f32 	%f45, [%rd7+24];
	add.s64 	%rd16, %rd15, %rd10;
	ld.global.f32 	%f46, [%rd16];
	fma.rn.f32 	%f47, %f45, %f46, %f44;
	ld.global.f32 	%f48, [%rd7+28];
	add.s64 	%rd17, %rd16, %rd10;
	ld.global.f32 	%f49, [%rd17];
	fma.rn.f32 	%f50, %f48, %f49, %f47;
	add.f32 	%f51, %f38, %f50;
	ld.global.f32 	%f52, [%rd7+32];
	add.s64 	%rd18, %rd17, %rd10;
	ld.global.f32 	%f53, [%rd18];
	ld.global.f32 	%f54, [%rd7+36];
	add.s64 	%rd19, %rd18, %rd10;
	ld.global.f32 	%f55, [%rd19];
	mul.f32 	%f56, %f54, %f55;
	fma.rn.f32 	%f57, %f52, %f53, %f56;
	ld.global.f32 	%f58, [%rd7+40];
	add.s64 	%rd20, %rd19, %rd10;
	ld.global.f32 	%f59, [%rd20];
	fma.rn.f32 	%f60, %f58, %f59, %f57;
	ld.global.f32 	%f61, [%rd7+44];
	add.s64 	%rd21, %rd20, %rd10;
	ld.global.f32 	%f62, [%rd21];
	fma.rn.f32 	%f63, %f61, %f62, %f60;
	add.f32 	%f64, %f51, %f63;
	ld.global.f32 	%f65, [%rd7+48];
	add.s64 	%rd22, %rd21, %rd10;
	ld.global.f32 	%f66, [%rd22];
	ld.global.f32 	%f67, [%rd7+52];
	add.s64 	%rd23, %rd22, %rd10;
	ld.global.f32 	%f68, [%rd23];
	mul.f32 	%f69, %f67, %f68;
	fma.rn.f32 	%f70, %f65, %f66, %f69;
	ld.global.f32 	%f71, [%rd7+56];
	add.s64 	%rd24, %rd23, %rd10;
	ld.global.f32 	%f72, [%rd24];
	fma.rn.f32 	%f73, %f71, %f72, %f70;
	ld.global.f32 	%f74, [%rd7+60];
	add.s64 	%rd25, %rd24, %rd10;
	ld.global.f32 	%f75, [%rd25];
	fma.rn.f32 	%f76, %f74, %f75, %f73;
	add.f32 	%f172, %f64, %f76;
	add.s32 	%r98, %r98, 16;
	add.s32 	%r97, %r97, %r12;
	add.s32 	%r96, %r96, 16;
	add.s32 	%r95, %r95, 4;
	setp.eq.s32 	%p8, %r95, 0;
	@%p8 bra 	$L__BB3_5;
	bra.uni 	$L__BB3_4;
$L__BB3_5:
	and.b32  	%r68, %r9, -4;
	add.s32 	%r103, %r68, 4;
	shr.u32 	%r69, %r9, 2;
	add.s32 	%r70, %r69, 1;
	and.b32  	%r67, %r70, 3;
	setp.eq.s32 	%p9, %r67, 0;
	@%p9 bra 	$L__BB3_10;
	setp.eq.s32 	%p10, %r67, 1;
	@%p10 bra 	$L__BB3_8;
	add.s32 	%r71, %r98, %r6;
	mul.wide.s32 	%rd26, %r71, 4;
	add.s64 	%rd27, %rd2, %rd26;
	ld.global.f32 	%f78, [%rd27];
	mad.lo.s32 	%r72, %r98, %r52, %r8;
	mul.wide.s32 	%rd28, %r72, 4;
	add.s64 	%rd29, %rd1, %rd28;
	ld.global.f32 	%f79, [%rd29];
	ld.global.f32 	%f80, [%rd27+4];
	mul.wide.s32 	%rd30, %r52, 4;
	add.s64 	%rd31, %rd29, %rd30;
	ld.global.f32 	%f81, [%rd31];
	mul.f32 	%f82, %f80, %f81;
	fma.rn.f32 	%f83, %f78, %f79, %f82;
	ld.global.f32 	%f84, [%rd27+8];
	add.s64 	%rd32, %rd31, %rd30;
	ld.global.f32 	%f85, [%rd32];
	fma.rn.f32 	%f86, %f84, %f85, %f83;
	ld.global.f32 	%f87, [%rd27+12];
	add.s64 	%rd33, %rd32, %rd30;
	ld.global.f32 	%f88, [%rd33];
	fma.rn.f32 	%f89, %f87, %f88, %f86;
	add.f32 	%f90, %f172, %f89;
	ld.global.f32 	%f91, [%rd27+16];
	add.s64 	%rd34, %rd33, %rd30;
	ld.global.f32 	%f92, [%rd34];
	ld.global.f32 	%f93, [%rd27+20];
	add.s64 	%rd35, %rd34, %rd30;
	ld.global.f32 	%f94, [%rd35];
	mul.f32 	%f95, %f93, %f94;
	fma.rn.f32 	%f96, %f91, %f92, %f95;
	ld.global.f32 	%f97, [%rd27+24];
	add.s64 	%rd36, %rd35, %rd30;
	ld.global.f32 	%f98, [%rd36];
	fma.rn.f32 	%f99, %f97, %f98, %f96;
	ld.global.f32 	%f100, [%rd27+28];
	add.s64 	%rd37, %rd36, %rd30;
	ld.global.f32 	%f101, [%rd37];
	fma.rn.f32 	%f102, %f100, %f101, %f99;
	add.f32 	%f172, %f90, %f102;
	add.s32 	%r98, %r98, 8;
$L__BB3_8:
	and.b32  	%r73, %r9, 4;
	setp.ne.s32 	%p11, %r73, 0;
	@%p11 bra 	$L__BB3_10;
	add.s32 	%r74, %r98, %r6;
	mul.wide.s32 	%rd38, %r74, 4;
	add.s64 	%rd39, %rd2, %rd38;
	ld.global.f32 	%f103, [%rd39];
	mad.lo.s32 	%r75, %r98, %r52, %r8;
	mul.wide.s32 	%rd40, %r75, 4;
	add.s64 	%rd41, %rd1, %rd40;
	ld.global.f32 	%f104, [%rd41];
	ld.global.f32 	%f105, [%rd39+4];
	mul.wide.s32 	%rd42, %r52, 4;
	add.s64 	%rd43, %rd41, %rd42;
	ld.global.f32 	%f106, [%rd43];
	mul.f32 	%f107, %f105, %f106;
	fma.rn.f32 	%f108, %f103, %f104, %f107;
	ld.global.f32 	%f109, [%rd39+8];
	add.s64 	%rd44, %rd43, %rd42;
	ld.global.f32 	%f110, [%rd44];
	fma.rn.f32 	%f111, %f109, %f110, %f108;
	ld.global.f32 	%f112, [%rd39+12];
	add.s64 	%rd45, %rd44, %rd42;
	ld.global.f32 	%f113, [%rd45];
	fma.rn.f32 	%f114, %f112, %f113, %f111;
	add.f32 	%f172, %f172, %f114;
$L__BB3_10:
	setp.ge.s32 	%p12, %r103, %r50;
	@%p12 bra 	$L__BB3_22;
	mad.lo.s32 	%r76, %r49, %r1, %r2;
	mul.lo.s32 	%r19, %r76, %r50;
	mul.lo.s32 	%r20, %r51, %r1;
	sub.s32 	%r21, %r50, %r103;
	and.b32  	%r22, %r21, 7;
	sub.s32 	%r77, %r103, %r50;
	setp.gt.u32 	%p13, %r77, -8;
	@%p13 bra 	$L__BB3_14;
	add.s32 	%r101, %r103, %r19;
	add.s32 	%r78, %r103, %r20;
	mad.lo.s32 	%r100, %r52, %r78, %r5;
	shl.b32 	%r25, %r52, 3;
	and.b32  	%r79, %r21, -8;
	neg.s32 	%r99, %r79;
	mul.wide.s32 	%rd50, %r52, 4;
$L__BB3_13:
	.pragma "nounroll";
	mul.wide.s32 	%rd46, %r101, 4;
	add.s64 	%rd47, %rd2, %rd46;
	ld.global.f32 	%f116, [%rd47];
	mul.wide.s32 	%rd48, %r100, 4;
	add.s64 	%rd49, %rd1, %rd48;
	ld.global.f32 	%f117, [%rd49];
	fma.rn.f32 	%f118, %f116, %f117, %f172;
	ld.global.f32 	%f119, [%rd47+4];
	add.s64 	%rd51, %rd49, %rd50;
	ld.global.f32 	%f120, [%rd51];
	fma.rn.f32 	%f121, %f119, %f120, %f118;
	ld.global.f32 	%f122, [%rd47+8];
	add.s64 	%rd52, %rd51, %rd50;
	ld.global.f32 	%f123, [%rd52];
	fma.rn.f32 	%f124, %f122, %f123, %f121;
	ld.global.f32 	%f125, [%rd47+12];
	add.s64 	%rd53, %rd52, %rd50;
	ld.global.f32 	%f126, [%rd53];
	fma.rn.f32 	%f127, %f125, %f126, %f124;
	ld.global.f32 	%f128, [%rd47+16];
	add.s64 	%rd54, %rd53, %rd50;
	ld.global.f32 	%f129, [%rd54];
	fma.rn.f32 	%f130, %f128, %f129, %f127;
	ld.global.f32 	%f131, [%rd47+20];
	add.s64 	%rd55, %rd54, %rd50;
	ld.global.f32 	%f132, [%rd55];
	fma.rn.f32 	%f133, %f131, %f132, %f130;
	ld.global.f32 	%f134, [%rd47+24];
	add.s64 	%rd56, %rd55, %rd50;
	ld.global.f32 	%f135, [%rd56];
	fma.rn.f32 	%f136, %f134, %f135, %f133;
	ld.global.f32 	%f137, [%rd47+28];
	add.s64 	%rd57, %rd56, %rd50;
	ld.global.f32 	%f138, [%rd57];
	fma.rn.f32 	%f172, %f137, %f138, %f136;
	add.s32 	%r103, %r103, 8;
	add.s32 	%r101, %r101, 8;
	add.s32 	%r100, %r100, %r25;
	add.s32 	%r99, %r99, 8;
	setp.ne.s32 	%p14, %r99, 0;
	@%p14 bra 	$L__BB3_13;
$L__BB3_14:
	setp.eq.s32 	%p15, %r22, 0;
	@%p15 bra 	$L__BB3_22;
	and.b32  	%r44, %r21, 3;
	setp.lt.u32 	%p16, %r22, 4;
	@%p16 bra 	$L__BB3_17;
	add.s32 	%r80, %r103, %r19;
	mul.wide.s32 	%rd58, %r80, 4;
	add.s64 	%rd59, %rd2, %rd58;
	ld.global.f32 	%f140, [%rd59];
	add.s32 	%r81, %r103, %r20;
	mad.lo.s32 	%r82, %r81, %r52, %r5;
	mul.wide.s32 	%rd60, %r82, 4;
	add.s64 	%rd61, %rd1, %rd60;
	ld.global.f32 	%f141, [%rd61];
	fma.rn.f32 	%f142, %f140, %f141, %f172;
	ld.global.f32 	%f143, [%rd59+4];
	mul.wide.s32 	%rd62, %r52, 4;
	add.s64 	%rd63, %rd61, %rd62;
	ld.global.f32 	%f144, [%rd63];
	fma.rn.f32 	%f145, %f143, %f144, %f142;
	ld.global.f32 	%f146, [%rd59+8];
	add.s64 	%rd64, %rd63, %rd62;
	ld.global.f32 	%f147, [%rd64];
	fma.rn.f32 	%f148, %f146, %f147, %f145;
	ld.global.f32 	%f149, [%rd59+12];
	add.s64 	%rd65, %rd64, %rd62;
	ld.global.f32 	%f150, [%rd65];
	fma.rn.f32 	%f172, %f149, %f150, %f148;
	add.s32 	%r103, %r103, 4;
$L__BB3_17:
	setp.eq.s32 	%p17, %r44, 0;
	@%p17 bra 	$L__BB3_22;
	setp.eq.s32 	%p18, %r44, 1;
	@%p18 bra 	$L__BB3_20;
	add.s32 	%r83, %r103, %r19;
	mul.wide.s32 	%rd66, %r83, 4;
	add.s64 	%rd67, %rd2, %rd66;
	ld.global.f32 	%f152, [%rd67];
	add.s32 	%r84, %r103, %r20;
	mad.lo.s32 	%r85, %r84, %r52, %r5;
	mul.wide.s32 	%rd68, %r85, 4;
	add.s64 	%rd69, %rd1, %rd68;
	ld.global.f32 	%f153, [%rd69];
	fma.rn.f32 	%f154, %f152, %f153, %f172;
	ld.global.f32 	%f155, [%rd67+4];
	mul.wide.s32 	%rd70, %r52, 4;
	add.s64 	%rd71, %rd69, %rd70;
	ld.global.f32 	%f156, [%rd71];
	fma.rn.f32 	%f172, %f155, %f156, %f154;
	add.s32 	%r103, %r103, 2;
$L__BB3_20:
	and.b32  	%r86, %r21, 1;
	setp.eq.b32 	%p19, %r86, 1;
	not.pred 	%p20, %p19;
	@%p20 bra 	$L__BB3_22;
	add.s32 	%r87, %r103, %r19;
	mul.wide.s32 	%rd72, %r87, 4;
	add.s64 	%rd73, %rd2, %rd72;
	ld.global.f32 	%f157, [%rd73];
	add.s32 	%r88, %r103, %r20;
	mad.lo.s32 	%r89, %r88, %r52, %r5;
	mul.wide.s32 	%rd74, %r89, 4;
	add.s64 	%rd75, %rd1, %rd74;
	ld.global.f32 	%f158, [%rd75];
	fma.rn.f32 	%f172, %f157, %f158, %f172;
$L__BB3_22:
	mad.lo.s32 	%r90, %r49, %r1, %r2;
	mad.lo.s32 	%r91, %r90, %r52, %r5;
	cvta.to.global.u64 	%rd76, %rd3;
	mul.wide.s32 	%rd77, %r91, 4;
	add.s64 	%rd78, %rd76, %rd77;
	st.global.f32 	[%rd78], %f172;
$L__BB3_23:
	ret;

}
	// .globl	_Z25tensor_mul_warp_optimizedPKfS0_Pfiiiii
.visible .entry _Z25tensor_mul_warp_optimizedPKfS0_Pfiiiii(
	.param .u64 .ptr .align 1 _Z25tensor_mul_warp_optimizedPKfS0_Pfiiiii_param_0,
	.param .u64 .ptr .align 1 _Z25tensor_mul_warp_optimizedPKfS0_Pfiiiii_param_1,
	.param .u64 .ptr .align 1 _Z25tensor_mul_warp_optimizedPKfS0_Pfiiiii_param_2,
	.param .u32 _Z25tensor_mul_warp_optimizedPKfS0_Pfiiiii_param_3,
	.param .u32 _Z25tensor_mul_warp_optimizedPKfS0_Pfiiiii_param_4,
	.param .u32 _Z25tensor_mul_warp_optimizedPKfS0_Pfiiiii_param_5,
	.param .u32 _Z25tensor_mul_warp_optimizedPKfS0_Pfiiiii_param_6,
	.param .u32 _Z25tensor_mul_warp_optimizedPKfS0_Pfiiiii_param_7
)
{
	.reg .pred 	%p<11>;
	.reg .b32 	%r<57>;
	.reg .b32 	%f<30>;
	.reg .b64 	%rd<48>;

	ld.param.u64 	%rd12, [_Z25tensor_mul_warp_optimizedPKfS0_Pfiiiii_param_0];
	ld.param.u64 	%rd13, [_Z25tensor_mul_warp_optimizedPKfS0_Pfiiiii_param_1];
	ld.param.u64 	%rd11, [_Z25tensor_mul_warp_optimizedPKfS0_Pfiiiii_param_2];
	ld.param.u32 	%r32, [_Z25tensor_mul_warp_optimizedPKfS0_Pfiiiii_param_3];
	ld.param.u32 	%r28, [_Z25tensor_mul_warp_optimizedPKfS0_Pfiiiii_param_4];
	ld.param.u32 	%r29, [_Z25tensor_mul_warp_optimizedPKfS0_Pfiiiii_param_5];
	ld.param.u32 	%r30, [_Z25tensor_mul_warp_optimizedPKfS0_Pfiiiii_param_6];
	ld.param.u32 	%r31, [_Z25tensor_mul_warp_optimizedPKfS0_Pfiiiii_param_7];
	cvta.to.global.u64 	%rd1, %rd13;
	cvta.to.global.u64 	%rd2, %rd12;
	mov.u32 	%r1, %ctaid.z;
	mov.u32 	%r33, %tid.x;
	shr.u32 	%r34, %r33, 5;
	and.b32  	%r35, %r33, 31;
	mov.u32 	%r36, %ctaid.x;
	mov.u32 	%r37, %ntid.x;
	shr.u32 	%r38, %r37, 5;
	mad.lo.s32 	%r2, %r38, %r36, %r34;
	mov.u32 	%r39, %ctaid.y;
	shl.b32 	%r40, %r39, 5;
	or.b32  	%r3, %r40, %r35;
	setp.ge.s32 	%p1, %r1, %r32;
	setp.ge.s32 	%p2, %r2, %r28;
	or.pred  	%p3, %p1, %p2;
	setp.ge.s32 	%p4, %r3, %r31;
	or.pred  	%p5, %p3, %p4;
	@%p5 bra 	$L__BB4_9;
	mul.lo.s32 	%r4, %r28, %r1;
	mul.lo.s32 	%r41, %r4, %r29;
	cvt.s64.s32 	%rd14, %r41;
	mul.lo.s32 	%r42, %r29, %r2;
	cvt.s64.s32 	%rd15, %r42;
	add.s64 	%rd3, %rd14, %rd15;
	mul.lo.s32 	%r43, %r30, %r1;
	mul.lo.s32 	%r44, %r43, %r31;
	cvt.s64.s32 	%rd16, %r44;
	cvt.u64.u32 	%rd17, %r3;
	add.s64 	%rd4, %rd16, %rd17;
	setp.lt.s32 	%p6, %r29, 1;
	mov.f32 	%f29, 0f00000000;
	@%p6 bra 	$L__BB4_8;
	and.b32  	%r5, %r29, 3;
	setp.lt.u32 	%p7, %r29, 4;
	mov.f32 	%f29, 0f00000000;
	mov.b32 	%r54, 0;
	@%p7 bra 	$L__BB4_5;
	and.b32  	%r54, %r29, 2147483644;
	neg.s32 	%r53, %r54;
	shl.b32 	%r8, %r31, 2;
	shl.b32 	%r51, %r31, 1;
	mul.lo.s32 	%r50, %r31, 3;
	shl.b64 	%rd18, %rd3, 2;
	add.s64 	%rd19, %rd18, %rd2;
	add.s64 	%rd46, %rd19, 8;
	mov.f32 	%f29, 0f00000000;
	mov.b32 	%r49, 0;
	mov.u32 	%r52, %r31;
$L__BB4_4:
	.pragma "nounroll";
	ld.global.f32 	%f12, [%rd46+-8];
	cvt.s64.s32 	%rd20, %r49;
	add.s64 	%rd21, %rd4, %rd20;
	shl.b64 	%rd22, %rd21, 2;
	add.s64 	%rd23, %rd1, %rd22;
	ld.global.f32 	%f13, [%rd23];
	fma.rn.f32 	%f14, %f12, %f13, %f29;
	ld.global.f32 	%f15, [%rd46+-4];
	cvt.s64.s32 	%rd24, %r52;
	add.s64 	%rd25, %rd4, %rd24;
	shl.b64 	%rd26, %rd25, 2;
	add.s64 	%rd27, %rd1, %rd26;
	ld.global.f32 	%f16, [%rd27];
	fma.rn.f32 	%f17, %f15, %f16, %f14;
	ld.global.f32 	%f18, [%rd46];
	cvt.s64.s32 	%rd28, %r51;
	add.s64 	%rd29, %rd4, %rd28;
	shl.b64 	%rd30, %rd29, 2;
	add.s64 	%rd31, %rd1, %rd30;
	ld.global.f32 	%f19, [%rd31];
	fma.rn.f32 	%f20, %f18, %f19, %f17;
	ld.global.f32 	%f21, [%rd46+4];
	cvt.s64.s32 	%rd32, %r50;
	add.s64 	%rd33, %rd4, %rd32;
	shl.b64 	%rd34, %rd33, 2;
	add.s64 	%rd35, %rd1, %rd34;
	ld.global.f32 	%f22, [%rd35];
	fma.rn.f32 	%f29, %f21, %f22, %f20;
	add.s32 	%r53, %r53, 4;
	add.s32 	%r52, %r52, %r8;
	add.s32 	%r51, %r51, %r8;
	add.s32 	%r50, %r50, %r8;
	add.s32 	%r49, %r49, %r8;
	add.s64 	%rd46, %rd46, 16;
	setp.ne.s32 	%p8, %r53, 0;
	@%p8 bra 	$L__BB4_4;
$L__BB4_5:
	setp.eq.s32 	%p9, %r5, 0;
	@%p9 bra 	$L__BB4_8;
	mul.lo.s32 	%r56, %r54, %r31;
	cvt.u64.u32 	%rd36, %r54;
	add.s64 	%rd37, %rd3, %rd36;
	shl.b64 	%rd38, %rd37, 2;
	add.s64 	%rd47, %rd2, %rd38;
	neg.s32 	%r55, %r5;
$L__BB4_7:
	.pragma "nounroll";
	ld.global.f32 	%f23, [%rd47];
	cvt.s64.s32 	%rd39, %r56;
	add.s64 	%rd40, %rd4, %rd39;
	shl.b64 	%rd41, %rd40, 2;
	add.s64 	%rd42, %rd1, %rd41;
	ld.global.f32 	%f24, [%rd42];
	fma.rn.f32 	%f29, %f23, %f24, %f29;
	add.s32 	%r56, %r56, %r31;
	add.s64 	%rd47, %rd47, 4;
	add.s32 	%r55, %r55, 1;
	setp.ne.s32 	%p10, %r55, 0;
	@%p10 bra 	$L__BB4_7;
$L__BB4_8:
	add.s32 	%r47, %r4, %r2;
	mad.lo.s32 	%r48, %r31, %r47, %r3;
	cvta.to.global.u64 	%rd43, %rd11;
	mul.wide.s32 	%rd44, %r48, 4;
	add.s64 	%rd45, %rd43, %rd44;
	st.global.f32 	[%rd45], %f29;
$L__BB4_9:
	ret;

}
	// .globl	_Z26tensor_mul_double_bufferedPKfS0_Pfiiiii
.visible .entry _Z26tensor_mul_double_bufferedPKfS0_Pfiiiii(
	.param .u64 .ptr .align 1 _Z26tensor_mul_double_bufferedPKfS0_Pfiiiii_param_0,
	.param .u64 .ptr .align 1 _Z26tensor_mul_double_bufferedPKfS0_Pfiiiii_param_1,
	.param .u64 .ptr .align 1 _Z26tensor_mul_double_bufferedPKfS0_Pfiiiii_param_2,
	.param .u32 _Z26tensor_mul_double_bufferedPKfS0_Pfiiiii_param_3,
	.param .u32 _Z26tensor_mul_double_bufferedPKfS0_Pfiiiii_param_4,
	.param .u32 _Z26tensor_mul_double_bufferedPKfS0_Pfiiiii_param_5,
	.param .u32 _Z26tensor_mul_double_bufferedPKfS0_Pfiiiii_param_6,
	.param .u32 _Z26tensor_mul_double_bufferedPKfS0_Pfiiiii_param_7
)
{
	.reg .pred 	%p<49>;
	.reg .b32 	%r<84>;
	.reg .b32 	%f<169>;
	.reg .b64 	%rd<19>;
	// demoted variable
	.shared .align 4 .b8 _ZZ26tensor_mul_double_bufferedPKfS0_PfiiiiiE2As[4096];
	// demoted variable
	.shared .align 4 .b8 _ZZ26tensor_mul_double_bufferedPKfS0_PfiiiiiE2Bs[4096];
	ld.param.u64 	%rd5, [_Z26tensor_mul_double_bufferedPKfS0_Pfiiiii_param_0];
	ld.param.u64 	%rd6, [_Z26tensor_mul_double_bufferedPKfS0_Pfiiiii_param_1];
	ld.param.u64 	%rd7, [_Z26tensor_mul_double_bufferedPKfS0_Pfiiiii_param_2];
	ld.param.u32 	%r30, [_Z26tensor_mul_double_bufferedPKfS0_Pfiiiii_param_3];
	ld.param.u32 	%r26, [_Z26tensor_mul_double_bufferedPKfS0_Pfiiiii_param_4];
	ld.param.u32 	%r27, [_Z26tensor_mul_double_bufferedPKfS0_Pfiiiii_param_5];
	ld.param.u32 	%r28, [_Z26tensor_mul_double_bufferedPKfS0_Pfiiiii_param_6];
	ld.param.u32 	%r29, [_Z26tensor_mul_double_bufferedPKfS0_Pfiiiii_param_7];
	mov.u32 	%r1, %ctaid.z;
	setp.ge.s32 	%p2, %r1, %r30;
	@%p2 bra 	$L__BB5_75;
	mov.u32 	%r31, %ctaid.x;
	shl.b32 	%r32, %r31, 5;
	mov.u32 	%r81, %tid.x;
	add.s32 	%r3, %r32, %r81;
	mov.u32 	%r33, %ctaid.y;
	shl.b32 	%r4, %r33, 5;
	mov.u32 	%r79, %tid.y;
	add.s32 	%r6, %r4, %r79;
	mul.lo.s32 	%r7, %r26, %r1;
	mul.lo.s32 	%r34, %r28, %r1;
	mul.lo.s32 	%r8, %r34, %r29;
	setp.lt.s32 	%p3, %r27, 1;
	mov.f32 	%f137, 0f00000000;
	@%p3 bra 	$L__BB5_73;
	setp.lt.s32 	%p4, %r3, %r26;
	shl.b32 	%r36, %r81, 7;
	mov.u32 	%r37, _ZZ26tensor_mul_double_bufferedPKfS0_PfiiiiiE2As;
	add.s32 	%r9, %r37, %r36;
	shl.b32 	%r38, %r79, 2;
	add.s32 	%r10, %r9, %r38;
	setp.lt.s32 	%p5, %r6, %r29;
	mov.u32 	%r40, _ZZ26tensor_mul_double_bufferedPKfS0_PfiiiiiE2Bs;
	add.s32 	%r12, %r40, %r38;
	add.s32 	%r11, %r12, %r36;
	and.pred  	%p1, %p4, %p5;
	mad.lo.s32 	%r41, %r81, %r29, %r79;
	add.s32 	%r82, %r41, %r4;
	shl.b32 	%r14, %r29, 5;
	mad.lo.s32 	%r80, %r27, %r3, %r79;
	cvta.to.global.u64 	%rd1, %rd5;
	cvta.to.global.u64 	%rd2, %rd6;
	cvt.s64.s32 	%rd3, %r8;
	mul.lo.s32 	%r42, %r7, %r27;
	cvt.s64.s32 	%rd4, %r42;
	mov.f32 	%f137, 0f00000000;
	mov.b32 	%r83, 15;
	not.pred 	%p12, %p1;
$L__BB5_3:
	mov.u32 	%r20, %r83;
	setp.ge.s32 	%p6, %r3, %r26;
	setp.ge.u32 	%p7, %r79, %r27;
	or.pred  	%p8, %p6, %p7;
	@%p8 bra 	$L__BB5_5;
	cvt.u64.u32 	%rd8, %r80;
	add.s64 	%rd9, %rd8, %rd4;
	shl.b64 	%rd10, %rd9, 2;
	add.s64 	%rd11, %rd1, %rd10;
	ld.global.nc.f32 	%f69, [%rd11];
	st.shared.f32 	[%r10], %f69;
$L__BB5_5:
	setp.ge.s32 	%p9, %r6, %r29;
	setp.ge.u32 	%p10, %r81, %r27;
	or.pred  	%p11, %p10, %p9;
	@%p11 bra 	$L__BB5_7;
	cvt.u64.u32 	%rd12, %r82;
	add.s64 	%rd13, %rd12, %rd3;
	shl.b64 	%rd14, %rd13, 2;
	add.s64 	%rd15, %rd2, %rd14;
	ld.global.nc.f32 	%f70, [%rd15];
	st.shared.f32 	[%r11], %f70;
$L__BB5_7:
	bar.sync 	0;
	@%p12 bra 	$L__BB5_72;
	add.s32 	%r44, %r20, -15;
	setp.ge.s32 	%p13, %r44, %r27;
	@%p13 bra 	$L__BB5_10;
	ld.shared.f32 	%f71, [%r9];
	ld.shared.f32 	%f72, [%r12];
	fma.rn.f32 	%f137, %f71, %f72, %f137;
$L__BB5_10:
	add.s32 	%r45, %r20, -14;
	setp.ge.s32 	%p14, %r45, %r27;
	@%p14 bra 	$L__BB5_12;
	ld.shared.f32 	%f73, [%r9+4];
	ld.shared.f32 	%f74, [%r12+128];
	fma.rn.f32 	%f137, %f73, %f74, %f137;
$L__BB5_12:
	add.s32 	%r46, %r20, -13;
	setp.ge.s32 	%p15, %r46, %r27;
	@%p15 bra 	$L__BB5_14;
	ld.shared.f32 	%f75, [%r9+8];
	ld.shared.f32 	%f76, [%r12+256];
	fma.rn.f32 	%f137, %f75, %f76, %f137;
$L__BB5_14:
	add.s32 	%r47, %r20, -12;
	setp.ge.s32 	%p16, %r47, %r27;
	@%p16 bra 	$L__BB5_16;
	ld.shared.f32 	%f77, [%r9+12];
	ld.shared.f32 	%f78, [%r12+384];
	fma.rn.f32 	%f137, %f77, %f78, %f137;
$L__BB5_16:
	add.s32 	%r48, %r20, -11;
	setp.ge.s32 	%p17, %r48, %r27;
	@%p17 bra 	$L__BB5_18;
	ld.shared.f32 	%f79, [%r9+16];
	ld.shared.f32 	%f80, [%r12+512];
	fma.rn.f32 	%f137, %f79, %f80, %f137;
$L__BB5_18:
	add.s32 	%r49, %r20, -10;
	setp.ge.s32 	%p18, %r49, %r27;
	@%p18 bra 	$L__BB5_20;
	ld.shared.f32 	%f81, [%r9+20];
	ld.shared.f32 	%f82, [%r12+640];
	fma.rn.f32 	%f137, %f81, %f82, %f137;
$L__BB5_20:
	add.s32 	%r50, %r20, -9;
	setp.ge.s32 	%p19, %r50, %r27;
	@%p19 bra 	$L__BB5_22;
	ld.shared.f32 	%f83, [%r9+24];
	ld.shared.f32 	%f84, [%r12+768];
	fma.rn.f32 	%f137, %f83, %f84, %f137;
$L__BB5_22:
	add.s32 	%r51, %r20, -8;
	setp.ge.s32 	%p20, %r51, %r27;
	@%p20 bra 	$L__BB5_24;
	ld.shared.f32 	%f85, [%r9+28];
	ld.shared.f32 	%f86, [%r12+896];
	fma.rn.f32 	%f137, %f85, %f86, %f137;
$L__BB5_24:
	add.s32 	%r52, %r20, -7;
	setp.ge.s32 	%p21, %r52, %r27;
	@%p21 bra 	$L__BB5_26;
	ld.shared.f32 	%f87, [%r9+32];
	ld.shared.f32 	%f88, [%r12+1024];
	fma.rn.f32 	%f137, %f87, %f88, %f137;
$L__BB5_26:
	add.s32 	%r53, %r20, -6;
	setp.ge.s32 	%p22, %r53, %r27;
	@%p22 bra 	$L__BB5_28;
	ld.shared.f32 	%f89, [%r9+36];
	ld.shared.f32 	%f90, [%r12+1152];
	fma.rn.f32 	%f137, %f89, %f90, %f137;
$L__BB5_28:
	add.s32 	%r54, %r20, -5;
	setp.ge.s32 	%p23, %r54, %r27;
	@%p23 bra 	$L__BB5_30;
	ld.shared.f32 	%f91, [%r9+40];
	ld.shared.f32 	%f92, [%r12+1280];
	fma.rn.f32 	%f137, %f91, %f92, %f137;
$L__BB5_30:
	add.s32 	%r55, %r20, -4;
	setp.ge.s32 	%p24, %r55, %r27;
	@%p24 bra 	$L__BB5_32;
	ld.shared.f32 	%f93, [%r9+44];
	ld.shared.f32 	%f94, [%r12+1408];
	fma.rn.f32 	%f137, %f93, %f94, %f137;
$L__BB5_32:
	add.s32 	%r56, %r20, -3;
	setp.ge.s32 	%p25, %r56, %r27;
	@%p25 bra 	$L__BB5_34;
	ld.shared.f32 	%f95, [%r9+48];
	ld.shared.f32 	%f96, [%r12+1536];
	fma.rn.f32 	%f137, %f95, %f96, %f137;
$L__BB5_34:
	add.s32 	%r57, %r20, -2;
	setp.ge.s32 	%p26, %r57, %r27;
	@%p26 bra 	$L__BB5_36;
	ld.shared.f32 	%f97, [%r9+52];
	ld.shared.f32 	%f98, [%r12+1664];
	fma.rn.f32 	%f137, %f97, %f98, %f137;
$L__BB5_36:
	add.s32 	%r58, %r20, -1;
	setp.ge.s32 	%p27, %r58, %r27;
	@%p27 bra 	$L__BB5_38;
	ld.shared.f32 	%f99, [%r9+56];
	ld.shared.f32 	%f100, [%r12+1792];
	fma.rn.f32 	%f137, %f99, %f100, %f137;
$L__BB5_38:
	setp.ge.s32 	%p28, %r20, %r27;
	@%p28 bra 	$L__BB5_40;
	ld.shared.f32 	%f101, [%r9+60];
	ld.shared.f32 	%f102, [%r12+1920];
	fma.rn.f32 	%f137, %f101, %f102, %f137;
$L__BB5_40:
	add.s32 	%r59, %r20, 1;
	setp.ge.s32 	%p29, %r59, %r27;
	@%p29 bra 	$L__BB5_42;
	ld.shared.f32 	%f103, [%r9+64];
	ld.shared.f32 	%f104, [%r12+2048];
	fma.rn.f32 	%f137, %f103, %f104, %f137;
$L__BB5_42:
	add.s32 	%r60, %r20, 2;
	setp.ge.s32 	%p30, %r60, %r27;
	@%p30 bra 	$L__BB5_44;
	ld.shared.f32 	%f105, [%r9+68];
	ld.shared.f32 	%f106, [%r12+2176];
	fma.rn.f32 	%f137, %f105, %f106, %f137;
$L__BB5_44:
	add.s32 	%r61, %r20, 3;
	setp.ge.s32 	%p31, %r61, %r27;
	@%p31 bra 	$L__BB5_46;
	ld.shared.f32 	%f107, [%r9+72];
	ld.shared.f32 	%f108, [%r12+2304];
	fma.rn.f32 	%f137, %f107, %f108, %f137;
$L__BB5_46:
	add.s32 	%r62, %r20, 4;
	setp.ge.s32 	%p32, %r62, %r27;
	@%p32 bra 	$L__BB5_48;
	ld.shared.f32 	%f109, [%r9+76];
	ld.shared.f32 	%f110, [%r12+2432];
	fma.rn.f32 	%f137, %f109, %f110, %f137;
$L__BB5_48:
	add.s32 	%r63, %r20, 5;
	setp.ge.s32 	%p33, %r63, %r27;
	@%p33 bra 	$L__BB5_50;
	ld.shared.f32 	%f111, [%r9+80];
	ld.shared.f32 	%f112, [%r12+2560];
	fma.rn.f32 	%f137, %f111, %f112, %f137;
$L__BB5_50:
	add.s32 	%r64, %r20, 6;
	setp.ge.s32 	%p34, %r64, %r27;
	@%p34 bra 	$L__BB5_52;
	ld.shared.f32 	%f113, [%r9+84];
	ld.shared.f32 	%f114, [%r12+2688];
	fma.rn.f32 	%f137, %f113, %f114, %f137;
$L__BB5_52:
	add.s32 	%r65, %r20, 7;
	setp.ge.s32 	%p35, %r65, %r27;
	@%p35 bra 	$L__BB5_54;
	ld.shared.f32 	%f115, [%r9+88];
	ld.shared.f32 	%f116, [%r12+2816];
	fma.rn.f32 	%f137, %f115, %f116, %f137;
$L__BB5_54:
	add.s32 	%r66, %r20, 8;
	setp.ge.s32 	%p36, %r66, %r27;
	@%p36 bra 	$L__BB5_56;
	ld.shared.f32 	%f117, [%r9+92];
	ld.shared.f32 	%f118, [%r12+2944];
	fma.rn.f32 	%f137, %f117, %f118, %f137;
$L__BB5_56:
	add.s32 	%r67, %r20, 9;
	setp.ge.s32 	%p37, %r67, %r27;
	@%p37 bra 	$L__BB5_58;
	ld.shared.f32 	%f119, [%r9+96];
	ld.shared.f32 	%f120, [%r12+3072];
	fma.rn.f32 	%f137, %f119, %f120, %f137;
$L__BB5_58:
	add.s32 	%r68, %r20, 10;
	setp.ge.s32 	%p38, %r68, %r27;
	@%p38 bra 	$L__BB5_60;
	ld.shared.f32 	%f121, [%r9+100];
	ld.shared.f32 	%f122, [%r12+3200];
	fma.rn.f32 	%f137, %f121, %f122, %f137;
$L__BB5_60:
	add.s32 	%r69, %r20, 11;
	setp.ge.s32 	%p39, %r69, %r27;
	@%p39 bra 	$L__BB5_62;
	ld.shared.f32 	%f123, [%r9+104];
	ld.shared.f32 	%f124, [%r12+3328];
	fma.rn.f32 	%f137, %f123, %f124, %f137;
$L__BB5_62:
	add.s32 	%r70, %r20, 12;
	setp.ge.s32 	%p40, %r70, %r27;
	@%p40 bra 	$L__BB5_64;
	ld.shared.f32 	%f125, [%r9+108];
	ld.shared.f32 	%f126, [%r12+3456];
	fma.rn.f32 	%f137, %f125, %f126, %f137;
$L__BB5_64:
	add.s32 	%r71, %r20, 13;
	setp.ge.s32 	%p41, %r71, %r27;
	@%p41 bra 	$L__BB5_66;
	ld.shared.f32 	%f127, [%r9+112];
	ld.shared.f32 	%f128, [%r12+3584];
	fma.rn.f32 	%f137, %f127, %f128, %f137;
$L__BB5_66:
	add.s32 	%r72, %r20, 14;
	setp.ge.s32 	%p42, %r72, %r27;
	@%p42 bra 	$L__BB5_68;
	ld.shared.f32 	%f129, [%r9+116];
	ld.shared.f32 	%f130, [%r12+3712];
	fma.rn.f32 	%f137, %f129, %f130, %f137;
$L__BB5_68:
	add.s32 	%r73, %r20, 15;
	setp.ge.s32 	%p43, %r73, %r27;
	@%p43 bra 	$L__BB5_70;
	ld.shared.f32 	%f131, [%r9+120];
	ld.shared.f32 	%f132, [%r12+3840];
	fma.rn.f32 	%f137, %f131, %f132, %f137;
$L__BB5_70:
	add.s32 	%r74, %r20, 16;
	setp.ge.s32 	%p44, %r74, %r27;
	@%p44 bra 	$L__BB5_72;
	ld.shared.f32 	%f133, [%r9+124];
	ld.shared.f32 	%f134, [%r12+3968];
	fma.rn.f32 	%f137, %f133, %f134, %f137;
$L__BB5_72:
	bar.sync 	0;
	add.s32 	%r83, %r20, 32;
	add.s32 	%r75, %r20, 17;
	add.s32 	%r82, %r82, %r14;
	add.s32 	%r81, %r81, 32;
	add.s32 	%r80, %r80, 32;
	add.s32 	%r79, %r79, 32;
	setp.lt.s32 	%p45, %r75, %r27;
	@%p45 bra 	$L__BB5_3;
$L__BB5_73:
	setp.ge.s32 	%p46, %r3, %r26;
	setp.ge.s32 	%p47, %r6, %r29;
	or.pred  	%p48, %p46, %p47;
	@%p48 bra 	$L__BB5_75;
	add.s32 	%r77, %r7, %r3;
	mad.lo.s32 	%r78, %r29, %r77, %r6;
	cvta.to.global.u64 	%rd16, %rd7;
	mul.wide.s32 	%rd17, %r78, 4;
	add.s64 	%rd18, %rd16, %rd17;
	st.global.f32 	[%rd18], %f137;
$L__BB5_75:
	ret;

}
	// .globl	_Z21tensor_mul_tensorcorePKfS0_Pfiiiii
.visible .entry _Z21tensor_mul_tensorcorePKfS0_Pfiiiii(
	.param .u64 .ptr .align 1 _Z21tensor_mul_tensorcorePKfS0_Pfiiiii_param_0,
	.param .u64 .ptr .align 1 _Z21tensor_mul_tensorcorePKfS0_Pfiiiii_param_1,
	.param .u64 .ptr .align 1 _Z21tensor_mul_tensorcorePKfS0_Pfiiiii_param_2,
	.param .u32 _Z21tensor_mul_tensorcorePKfS0_Pfiiiii_param_3,
	.param .u32 _Z21tensor_mul_tensorcorePKfS0_Pfiiiii_param_4,
	.param .u32 _Z21tensor_mul_tensorcorePKfS0_Pfiiiii_param_5,
	.param .u32 _Z21tensor_mul_tensorcorePKfS0_Pfiiiii_param_6,
	.param .u32 _Z21tensor_mul_tensorcorePKfS0_Pfiiiii_param_7
)
{
	.reg .pred 	%p<30>;
	.reg .b16 	%rs<63>;
	.reg .b32 	%r<137>;
	.reg .b32 	%f<122>;
	.reg .b64 	%rd<140>;

	ld.param.u64 	%rd16, [_Z21tensor_mul_tensorcorePKfS0_Pfiiiii_param_0];
	ld.param.u64 	%rd17, [_Z21tensor_mul_tensorcorePKfS0_Pfiiiii_param_1];
	ld.param.u64 	%rd18, [_Z21tensor_mul_tensorcorePKfS0_Pfiiiii_param_2];
	ld.param.u32 	%r38, [_Z21tensor_mul_tensorcorePKfS0_Pfiiiii_param_4];
	ld.param.u32 	%r39, [_Z21tensor_mul_tensorcorePKfS0_Pfiiiii_param_5];
	ld.param.u32 	%r40, [_Z21tensor_mul_tensorcorePKfS0_Pfiiiii_param_7];
	cvta.to.global.u64 	%rd1, %rd16;
	cvta.to.global.u64 	%rd2, %rd17;
	cvta.to.global.u64 	%rd19, %rd18;
	mov.u32 	%r41, %ctaid.x;
	mov.u32 	%r42, %ctaid.y;
	mov.u32 	%r43, %ctaid.z;
	mul.lo.s32 	%r44, %r38, %r43;
	mul.lo.s32 	%r45, %r44, %r39;
	cvt.s64.s32 	%rd20, %r45;
	shl.b32 	%r46, %r41, 4;
	mul.lo.s32 	%r47, %r39, %r46;
	cvt.s64.s32 	%rd21, %r47;
	add.s64 	%rd3, %rd20, %rd21;
	mul.lo.s32 	%r48, %r39, %r43;
	mul.lo.s32 	%r49, %r48, %r40;
	cvt.s64.s32 	%rd22, %r49;
	shl.b32 	%r50, %r42, 4;
	cvt.u64.u32 	%rd23, %r50;
	add.s64 	%rd4, %rd22, %rd23;
	mul.lo.s32 	%r51, %r40, %r44;
	cvt.s64.s32 	%rd24, %r51;
	mul.lo.s32 	%r52, %r40, %r46;
	cvt.s64.s32 	%rd25, %r52;
	add.s64 	%rd26, %rd25, %rd23;
	add.s64 	%rd27, %rd26, %rd24;
	shl.b64 	%rd28, %rd27, 2;
	add.s64 	%rd5, %rd19, %rd28;
	setp.lt.s32 	%p1, %r39, 1;
	mov.f32 	%f106, 0f00000000;
	mov.f32 	%f107, %f106;
	mov.f32 	%f108, %f106;
	mov.f32 	%f109, %f106;
	mov.f32 	%f110, %f106;
	mov.f32 	%f111, %f106;
	mov.f32 	%f112, %f106;
	mov.f32 	%f113, %f106;
	@%p1 bra 	$L__BB6_36;
	and.b32  	%r1, %r39, 15;
	and.b32  	%r2, %r39, 7;
	and.b32  	%r3, %r40, 15;
	and.b32  	%r4, %r39, 2147483632;
	and.b32  	%r5, %r40, 2147483632;
	add.s64 	%rd6, %rd1, 32;
	mov.b32 	%r125, 0;
	mov.f32 	%f106, 0f00000000;
$L__BB6_2:
	add.s32 	%r7, %r125, 16;
	setp.gt.s32 	%p2, %r7, %r39;
	@%p2 bra 	$L__BB6_35;
	shl.b32 	%r55, %r39, 5;
	cvt.u64.u32 	%rd29, %r55;
	{ // callseq 4, 0
	.param .b64 param0;
	st.param.b64 	[param0], %rd29;
	.param .b64 retval0;
	call.uni (retval0), 
	malloc, 
	(
	param0
	);
	ld.param.b64 	%rd30, [retval0];
	} // callseq 4
	shl.b32 	%r56, %r40, 4;
	mul.wide.s32 	%rd31, %r56, 2;
	{ // callseq 5, 0
	.param .b64 param0;
	st.param.b64 	[param0], %rd31;
	.param .b64 retval0;
	call.uni (retval0), 
	malloc, 
	(
	param0
	);
	ld.param.b64 	%rd32, [retval0];
	} // callseq 5
	mov.b32 	%r126, 0;
$L__BB6_4:
	setp.lt.u32 	%p3, %r39, 16;
	mul.lo.s32 	%r9, %r126, %r39;
	mov.b32 	%r130, 0;
	@%p3 bra 	$L__BB6_7;
	add.s32 	%r127, %r9, %r125;
	and.b32  	%r58, %r39, 2147483632;
	neg.s32 	%r128, %r58;
	mul.wide.u32 	%rd33, %r9, 2;
	add.s64 	%rd34, %rd30, %rd33;
	add.s64 	%rd139, %rd34, 16;
$L__BB6_6:
	.pragma "nounroll";
	cvt.u64.u32 	%rd35, %r127;
	add.s64 	%rd36, %rd3, %rd35;
	shl.b64 	%rd37, %rd36, 2;
	add.s64 	%rd38, %rd6, %rd37;
	ld.global.f32 	%f35, [%rd38+-32];
	// begin inline asm
	{  cvt.rn.f16.f32 %rs1, %f35;}

	// end inline asm
	st.u16 	[%rd139+-16], %rs1;
	ld.global.f32 	%f36, [%rd38+-28];
	// begin inline asm
	{  cvt.rn.f16.f32 %rs2, %f36;}

	// end inline asm
	st.u16 	[%rd139+-14], %rs2;
	ld.global.f32 	%f37, [%rd38+-24];
	// begin inline asm
	{  cvt.rn.f16.f32 %rs3, %f37;}

	// end inline asm
	st.u16 	[%rd139+-12], %rs3;
	ld.global.f32 	%f38, [%rd38+-20];
	// begin inline asm
	{  cvt.rn.f16.f32 %rs4, %f38;}

	// end inline asm
	st.u16 	[%rd139+-10], %rs4;
	ld.global.f32 	%f39, [%rd38+-16];
	// begin inline asm
	{  cvt.rn.f16.f32 %rs5, %f39;}

	// end inline asm
	st.u16 	[%rd139+-8], %rs5;
	ld.global.f32 	%f40, [%rd38+-12];
	// begin inline asm
	{  cvt.rn.f16.f32 %rs6, %f40;}

	// end inline asm
	st.u16 	[%rd139+-6], %rs6;
	ld.global.f32 	%f41, [%rd38+-8];
	// begin inline asm
	{  cvt.rn.f16.f32 %rs7, %f41;}

	// end inline asm
	st.u16 	[%rd139+-4], %rs7;
	ld.global.f32 	%f42, [%rd38+-4];
	// begin inline asm
	{  cvt.rn.f16.f32 %rs8, %f42;}

	// end inline asm
	st.u16 	[%rd139+-2], %rs8;
	ld.global.f32 	%f43, [%rd38];
	// begin inline asm
	{  cvt.rn.f16.f32 %rs9, %f43;}

	// end inline asm
	st.u16 	[%rd139], %rs9;
	ld.global.f32 	%f44, [%rd38+4];
	// begin inline asm
	{  cvt.rn.f16.f32 %rs10, %f44;}

	// end inline asm
	st.u16 	[%rd139+2], %rs10;
	ld.global.f32 	%f45, [%rd38+8];
	// begin inline asm
	{  cvt.rn.f16.f32 %rs11, %f45;}

	// end inline asm
	st.u16 	[%rd139+4], %rs11;
	ld.global.f32 	%f46, [%rd38+12];
	// begin inline asm
	{  cvt.rn.f16.f32 %rs12, %f46;}

	// end inline asm
	st.u16 	[%rd139+6], %rs12;
	ld.global.f32 	%f47, [%rd38+16];
	// begin inline asm
	{  cvt.rn.f16.f32 %rs13, %f47;}

	// end inline asm
	st.u16 	[%rd139+8], %rs13;
	ld.global.f32 	%f48, [%rd38+20];
	// begin inline asm
	{  cvt.rn.f16.f32 %rs14, %f48;}

	// end inline asm
	st.u16 	[%rd139+10], %rs14;
	ld.global.f32 	%f49, [%rd38+24];
	// begin inline asm
	{  cvt.rn.f16.f32 %rs15, %f49;}

	// end inline asm
	st.u16 	[%rd139+12], %rs15;
	ld.global.f32 	%f50, [%rd38+28];
	// begin inline asm
	{  cvt.rn.f16.f32 %rs16, %f50;}

	// end inline asm
	st.u16 	[%rd139+14], %rs16;
	add.s32 	%r128, %r128, 16;
	add.s32 	%r127, %r127, 16;
	add.s64 	%rd139, %rd139, 32;
	setp.ne.s32 	%p4, %r128, 0;
	mov.u32 	%r130, %r4;
	@%p4 bra 	$L__BB6_6;
$L__BB6_7:
	setp.eq.s32 	%p5, %r1, 0;
	@%p5 bra 	$L__BB6_17;
	add.s32 	%r59, %r1, -1;
	setp.lt.u32 	%p6, %r59, 7;
	@%p6 bra 	$L__BB6_10;
	add.s32 	%r60, %r9, %r125;
	add.s32 	%r61, %r60, %r130;
	cvt.u64.u32 	%rd39, %r61;
	add.s64 	%rd40, %rd3, %rd39;
	shl.b64 	%rd41, %rd40, 2;
	add.s64 	%rd42, %rd1, %rd41;
	ld.global.f32 	%f51, [%rd42];
	// begin inline asm
	{  cvt.rn.f16.f32 %rs17, %f51;}

	// end inline asm
	add.s32 	%r62, %r130, %r9;
	mul.wide.u32 	%rd43, %r62, 2;
	add.s64 	%rd44, %rd30, %rd43;
	st.u16 	[%rd44], %rs17;
	cvt.u64.u32 	%rd45, %r60;
	cvt.u64.u32 	%rd46, %r130;
	add.s64 	%rd47, %rd45, %rd46;
	add.s64 	%rd48, %rd3, %rd47;
	shl.b64 	%rd49, %rd48, 2;
	add.s64 	%rd50, %rd1, %rd49;
	ld.global.f32 	%f52, [%rd50+4];
	// begin inline asm
	{  cvt.rn.f16.f32 %rs18, %f52;}

	// end inline asm
	cvt.u64.u32 	%rd51, %r9;
	add.s64 	%rd52, %rd46, %rd51;
	shl.b64 	%rd53, %rd52, 1;
	add.s64 	%rd54, %rd30, %rd53;
	st.u16 	[%rd54+2], %rs18;
	ld.global.f32 	%f53, [%rd50+8];
	// begin inline asm
	{  cvt.rn.f16.f32 %rs19, %f53;}

	// end inline asm
	st.u16 	[%rd54+4], %rs19;
	ld.global.f32 	%f54, [%rd50+12];
	// begin inline asm
	{  cvt.rn.f16.f32 %rs20, %f54;}

	// end inline asm
	st.u16 	[%rd54+6], %rs20;
	ld.global.f32 	%f55, [%rd50+16];
	// begin inline asm
	{  cvt.rn.f16.f32 %rs21, %f55;}

	// end inline asm
	st.u16 	[%rd54+8], %rs21;
	ld.global.f32 	%f56, [%rd50+20];
	// begin inline asm
	{  cvt.rn.f16.f32 %rs22, %f56;}

	// end inline asm
	st.u16 	[%rd54+10], %rs22;
	ld.global.f32 	%f57, [%rd50+24];
	// begin inline asm
	{  cvt.rn.f16.f32 %rs23, %f57;}

	// end inline asm
	st.u16 	[%rd54+12], %rs23;
	ld.global.f32 	%f58, [%rd50+28];
	// begin inline asm
	{  cvt.rn.f16.f32 %rs24, %f58;}

	// end inline asm
	st.u16 	[%rd54+14], %rs24;
	add.s32 	%r130, %r130, 8;
$L__BB6_10:
	setp.eq.s32 	%p7, %r2, 0;
	@%p7 bra 	$L__BB6_17;
	add.s32 	%r63, %r2, -1;
	setp.lt.u32 	%p8, %r63, 3;
	@%p8 bra 	$L__BB6_13;
	add.s32 	%r64, %r9, %r125;
	add.s32 	%r65, %r64, %r130;
	cvt.u64.u32 	%rd55, %r65;
	add.s64 	%rd56, %rd3, %rd55;
	shl.b64 	%rd57, %rd56, 2;
	add.s64 	%rd58, %rd1, %rd57;
	ld.global.f32 	%f59, [%rd58];
	// begin inline asm
	{  cvt.rn.f16.f32 %rs25, %f59;}

	// end inline asm
	add.s32 	%r66, %r130, %r9;
	mul.wide.u32 	%rd59, %r66, 2;
	add.s64 	%rd60, %rd30, %rd59;
	st.u16 	[%rd60], %rs25;
	cvt.u64.u32 	%rd61, %r64;
	cvt.u64.u32 	%rd62, %r130;
	add.s64 	%rd63, %rd61, %rd62;
	add.s64 	%rd64, %rd3, %rd63;
	shl.b64 	%rd65, %rd64, 2;
	add.s64 	%rd66, %rd1, %rd65;
	ld.global.f32 	%f60, [%rd66+4];
	// begin inline asm
	{  cvt.rn.f16.f32 %rs26, %f60;}

	// end inline asm
	cvt.u64.u32 	%rd67, %r9;
	add.s64 	%rd68, %rd62, %rd67;
	shl.b64 	%rd69, %rd68, 1;
	add.s64 	%rd70, %rd30, %rd69;
	st.u16 	[%rd70+2], %rs26;
	ld.global.f32 	%f61, [%rd66+8];
	// begin inline asm
	{  cvt.rn.f16.f32 %rs27, %f61;}

	// end inline asm
	st.u16 	[%rd70+4], %rs27;
	ld.global.f32 	%f62, [%rd66+12];
	// begin inline asm
	{  cvt.rn.f16.f32 %rs28, %f62;}

	// end inline asm
	st.u16 	[%rd70+6], %rs28;
	add.s32 	%r130, %r130, 4;
$L__BB6_13:
	and.b32  	%r67, %r39, 3;
	setp.eq.s32 	%p9, %r67, 0;
	@%p9 bra 	$L__BB6_17;
	setp.eq.s32 	%p10, %r67, 1;
	add.s32 	%r69, %r9, %r125;
	add.s32 	%r70, %r69, %r130;
	cvt.u64.u32 	%rd71, %r70;
	add.s64 	%rd72, %rd3, %rd71;
	shl.b64 	%rd73, %rd72, 2;
	add.s64 	%rd74, %rd1, %rd73;
	ld.global.f32 	%f63, [%rd74];
	// begin inline asm
	{  cvt.rn.f16.f32 %rs29, %f63;}

	// end inline asm
	add.s32 	%r71, %r130, %r9;
	mul.wide.u32 	%rd75, %r71, 2;
	add.s64 	%rd76, %rd30, %rd75;
	st.u16 	[%rd76], %rs29;
	@%p10 bra 	$L__BB6_17;
	setp.eq.s32 	%p11, %r67, 2;
	cvt.u64.u32 	%rd77, %r69;
	cvt.u64.u32 	%rd78, %r130;
	add.s64 	%rd79, %rd77, %rd78;
	add.s64 	%rd80, %rd3, %rd79;
	shl.b64 	%rd81, %rd80, 2;
	add.s64 	%rd12, %rd1, %rd81;
	ld.global.f32 	%f64, [%rd12+4];
	// begin inline asm
	{  cvt.rn.f16.f32 %rs30, %f64;}

	// end inline asm
	cvt.u64.u32 	%rd82, %r9;
	add.s64 	%rd83, %rd78, %rd82;
	shl.b64 	%rd84, %rd83, 1;
	add.s64 	%rd13, %rd30, %rd84;
	st.u16 	[%rd13+2], %rs30;
	@%p11 bra 	$L__BB6_17;
	ld.global.f32 	%f65, [%rd12+8];
	// begin inline asm
	{  cvt.rn.f16.f32 %rs31, %f65;}

	// end inline asm
	st.u16 	[%rd13+4], %rs31;
$L__BB6_17:
	add.s32 	%r126, %r126, 1;
	setp.ne.s32 	%p12, %r126, 16;
	@%p12 bra 	$L__BB6_4;
	setp.lt.s32 	%p13, %r40, 1;
	@%p13 bra 	$L__BB6_34;
	mov.b32 	%r132, 0;
$L__BB6_20:
	setp.lt.u32 	%p14, %r40, 16;
	add.s32 	%r76, %r132, %r125;
	mul.lo.s32 	%r23, %r76, %r40;
	mul.lo.s32 	%r24, %r132, %r40;
	mov.b32 	%r135, 0;
	@%p14 bra 	$L__BB6_23;
	mov.b32 	%r133, 0;
$L__BB6_22:
	.pragma "nounroll";
	add.s32 	%r78, %r133, %r23;
	cvt.u64.u32 	%rd85, %r78;
	add.s64 	%rd86, %rd4, %rd85;
	shl.b64 	%rd87, %rd86, 2;
	add.s64 	%rd88, %rd2, %rd87;
	ld.global.f32 	%f66, [%rd88];
	// begin inline asm
	{  cvt.rn.f16.f32 %rs32, %f66;}

	// end inline asm
	add.s32 	%r79, %r133, %r24;
	mul.wide.u32 	%rd89, %r79, 2;
	add.s64 	%rd90, %rd32, %rd89;
	st.u16 	[%rd90], %rs32;
	ld.global.f32 	%f67, [%rd88+4];
	// begin inline asm
	{  cvt.rn.f16.f32 %rs33, %f67;}

	// end inline asm
	st.u16 	[%rd90+2], %rs33;
	ld.global.f32 	%f68, [%rd88+8];
	// begin inline asm
	{  cvt.rn.f16.f32 %rs34, %f68;}

	// end inline asm
	st.u16 	[%rd90+4], %rs34;
	ld.global.f32 	%f69, [%rd88+12];
	// begin inline asm
	{  cvt.rn.f16.f32 %rs35, %f69;}

	// end inline asm
	st.u16 	[%rd90+6], %rs35;
	ld.global.f32 	%f70, [%rd88+16];
	// begin inline asm
	{  cvt.rn.f16.f32 %rs36, %f70;}

	// end inline asm
	st.u16 	[%rd90+8], %rs36;
	ld.global.f32 	%f71, [%rd88+20];
	// begin inline asm
	{  cvt.rn.f16.f32 %rs37, %f71;}

	// end inline asm
	st.u16 	[%rd90+10], %rs37;
	ld.global.f32 	%f72, [%rd88+24];
	// begin inline asm
	{  cvt.rn.f16.f32 %rs38, %f72;}

	// end inline asm
	st.u16 	[%rd90+12], %rs38;
	ld.global.f32 	%f73, [%rd88+28];
	// begin inline asm
	{  cvt.rn.f16.f32 %rs39, %f73;}

	// end inline asm
	st.u16 	[%rd90+14], %rs39;
	ld.global.f32 	%f74, [%rd88+32];
	// begin inline asm
	{  cvt.rn.f16.f32 %rs40, %f74;}

	// end inline asm
	st.u16 	[%rd90+16], %rs40;
	ld.global.f32 	%f75, [%rd88+36];
	// begin inline asm
	{  cvt.rn.f16.f32 %rs41, %f75;}

	// end inline asm
	st.u16 	[%rd90+18], %rs41;
	ld.global.f32 	%f76, [%rd88+40];
	// begin inline asm
	{  cvt.rn.f16.f32 %rs42, %f76;}

	// end inline asm
	st.u16 	[%rd90+20], %rs42;
	ld.global.f32 	%f77, [%rd88+44];
	// begin inline asm
	{  cvt.rn.f16.f32 %rs43, %f77;}

	// end inline asm
	st.u16 	[%rd90+22], %rs43;
	ld.global.f32 	%f78, [%rd88+48];
	// begin inline asm
	{  cvt.rn.f16.f32 %rs44, %f78;}

	// end inline asm
	st.u16 	[%rd90+24], %rs44;
	ld.global.f32 	%f79, [%rd88+52];
	// begin inline asm
	{  cvt.rn.f16.f32 %rs45, %f79;}

	// end inline asm
	st.u16 	[%rd90+26], %rs45;
	ld.global.f32 	%f80, [%rd88+56];
	// begin inline asm
	{  cvt.rn.f16.f32 %rs46, %f80;}

	// end inline asm
	st.u16 	[%rd90+28], %rs46;
	ld.global.f32 	%f81, [%rd88+60];
	// begin inline asm
	{  cvt.rn.f16.f32 %rs47, %f81;}

	// end inline asm
	st.u16 	[%rd90+30], %rs47;
	add.s32 	%r133, %r133, 16;
	setp.ne.s32 	%p15, %r133, %r5;
	mov.u32 	%r135, %r5;
	@%p15 bra 	$L__BB6_22;
$L__BB6_23:
	setp.eq.s32 	%p16, %r3, 0;
	@%p16 bra 	$L__BB6_33;
	add.s32 	%r80, %r3, -1;
	setp.lt.u32 	%p17, %r80, 7;
	@%p17 bra 	$L__BB6_26;
	add.s32 	%r81, %r135, %r23;
	cvt.u64.u32 	%rd91, %r81;
	add.s64 	%rd92, %rd4, %rd91;
	shl.b64 	%rd93, %rd92, 2;
	add.s64 	%rd94, %rd2, %rd93;
	ld.global.f32 	%f82, [%rd94];
	// begin inline asm
	{  cvt.rn.f16.f32 %rs48, %f82;}

	// end inline asm
	add.s32 	%r82, %r135, %r24;
	mul.wide.u32 	%rd95, %r82, 2;
	add.s64 	%rd96, %rd32, %rd95;
	st.u16 	[%rd96], %rs48;
	cvt.u64.u32 	%rd97, %r23;
	cvt.u64.u32 	%rd98, %r135;
	add.s64 	%rd99, %rd98, %rd97;
	add.s64 	%rd100, %rd4, %rd99;
	shl.b64 	%rd101, %rd100, 2;
	add.s64 	%rd102, %rd2, %rd101;
	ld.global.f32 	%f83, [%rd102+4];
	// begin inline asm
	{  cvt.rn.f16.f32 %rs49, %f83;}

	// end inline asm
	cvt.u64.u32 	%rd103, %r24;
	add.s64 	%rd104, %rd98, %rd103;
	shl.b64 	%rd105, %rd104, 1;
	add.s64 	%rd106, %rd32, %rd105;
	st.u16 	[%rd106+2], %rs49;
	ld.global.f32 	%f84, [%rd102+8];
	// begin inline asm
	{  cvt.rn.f16.f32 %rs50, %f84;}

	// end inline asm
	st.u16 	[%rd106+4], %rs50;
	ld.global.f32 	%f85, [%rd102+12];
	// begin inline asm
	{  cvt.rn.f16.f32 %rs51, %f85;}

	// end inline asm
	st.u16 	[%rd106+6], %rs51;
	ld.global.f32 	%f86, [%rd102+16];
	// begin inline asm
	{  cvt.rn.f16.f32 %rs52, %f86;}

	// end inline asm
	st.u16 	[%rd106+8], %rs52;
	ld.global.f32 	%f87, [%rd102+20];
	// begin inline asm
	{  cvt.rn.f16.f32 %rs53, %f87;}

	// end inline asm
	st.u16 	[%rd106+10], %rs53;
	ld.global.f32 	%f88, [%rd102+24];
	// begin inline asm
	{  cvt.rn.f16.f32 %rs54, %f88;}

	// end inline asm
	st.u16 	[%rd106+12], %rs54;
	ld.global.f32 	%f89, [%rd102+28];
	// begin inline asm
	{  cvt.rn.f16.f32 %rs55, %f89;}

	// end inline asm
	st.u16 	[%rd106+14], %rs55;
	add.s32 	%r135, %r135, 8;
$L__BB6_26:
	and.b32  	%r30, %r40, 7;
	setp.eq.s32 	%p18, %r30, 0;
	@%p18 bra 	$L__BB6_33;
	add.s32 	%r83, %r30, -1;
	setp.lt.u32 	%p19, %r83, 3;
	@%p19 bra 	$L__BB6_29;
	add.s32 	%r84, %r135, %r23;
	cvt.u64.u32 	%rd107, %r84;
	add.s64 	%rd108, %rd4, %rd107;
	shl.b64 	%rd109, %rd108, 2;
	add.s64 	%rd110, %rd2, %rd109;
	ld.global.f32 	%f90, [%rd110];
	// begin inline asm
	{  cvt.rn.f16.f32 %rs56, %f90;}

	// end inline asm
	add.s32 	%r85, %r135, %r24;
	mul.wide.u32 	%rd111, %r85, 2;
	add.s64 	%rd112, %rd32, %rd111;
	st.u16 	[%rd112], %rs56;
	cvt.u64.u32 	%rd113, %r23;
	cvt.u64.u32 	%rd114, %r135;
	add.s64 	%rd115, %rd114, %rd113;
	add.s64 	%rd116, %rd4, %rd115;
	shl.b64 	%rd117, %rd116, 2;
	add.s64 	%rd118, %rd2, %rd117;
	ld.global.f32 	%f91, [%rd118+4];
	// begin inline asm
	{  cvt.rn.f16.f32 %rs57, %f91;}

	// end inline asm
	cvt.u64.u32 	%rd119, %r24;
	add.s64 	%rd120, %rd114, %rd119;
	shl.b64 	%rd121, %rd120, 1;
	add.s64 	%rd122, %rd32, %rd121;
	st.u16 	[%rd122+2], %rs57;
	ld.global.f32 	%f92, [%rd118+8];
	// begin inline asm
	{  cvt.rn.f16.f32 %rs58, %f92;}

	// end inline asm
	st.u16 	[%rd122+4], %rs58;
	ld.global.f32 	%f93, [%rd118+12];
	// begin inline asm
	{  cvt.rn.f16.f32 %rs59, %f93;}

	// end inline asm
	st.u16 	[%rd122+6], %rs59;
	add.s32 	%r135, %r135, 4;
$L__BB6_29:
	and.b32  	%r86, %r40, 3;
	setp.eq.s32 	%p20, %r86, 0;
	@%p20 bra 	$L__BB6_33;
	setp.eq.s32 	%p21, %r86, 1;
	add.s32 	%r88, %r135, %r23;
	cvt.u64.u32 	%rd123, %r88;
	add.s64 	%rd124, %rd4, %rd123;
	shl.b64 	%rd125, %rd124, 2;
	add.s64 	%rd126, %rd2, %rd125;
	ld.global.f32 	%f94, [%rd126];
	// begin inline asm
	{  cvt.rn.f16.f32 %rs60, %f94;}

	// end inline asm
	add.s32 	%r89, %r135, %r24;
	mul.wide.u32 	%rd127, %r89, 2;
	add.s64 	%rd128, %rd32, %rd127;
	st.u16 	[%rd128], %rs60;
	@%p21 bra 	$L__BB6_33;
	setp.eq.s32 	%p22, %r86, 2;
	cvt.u64.u32 	%rd129, %r23;
	cvt.u64.u32 	%rd130, %r135;
	add.s64 	%rd131, %rd130, %rd129;
	add.s64 	%rd132, %rd4, %rd131;
	shl.b64 	%rd133, %rd132, 2;
	add.s64 	%rd14, %rd2, %rd133;
	ld.global.f32 	%f95, [%rd14+4];
	// begin inline asm
	{  cvt.rn.f16.f32 %rs61, %f95;}

	// end inline asm
	cvt.u64.u32 	%rd134, %r24;
	add.s64 	%rd135, %rd130, %rd134;
	shl.b64 	%rd136, %rd135, 1;
	add.s64 	%rd15, %rd32, %rd136;
	st.u16 	[%rd15+2], %rs61;
	@%p22 bra 	$L__BB6_33;
	ld.global.f32 	%f96, [%rd14+8];
	// begin inline asm
	{  cvt.rn.f16.f32 %rs62, %f96;}

	// end inline asm
	st.u16 	[%rd15+4], %rs62;
$L__BB6_33:
	add.s32 	%r132, %r132, 1;
	setp.ne.s32 	%p23, %r132, 16;
	@%p23 bra 	$L__BB6_20;
$L__BB6_34:
	wmma.load.a.sync.aligned.row.m16n16k16.f16 	{%r91, %r92, %r93, %r94, %r95, %r96, %r97, %r98}, [%rd30], %r39;
	wmma.load.b.sync.aligned.col.m16n16k16.f16 	{%r99, %r100, %r101, %r102, %r103, %r104, %r105, %r106}, [%rd32], %r40;
	{ // callseq 6, 0
	.param .b64 param0;
	st.param.b64 	[param0], %rd30;
	call.uni 
	free, 
	(
	param0
	);
	} // callseq 6
	{ // callseq 7, 0
	.param .b64 param0;
	st.param.b64 	[param0], %rd32;
	call.uni 
	free, 
	(
	param0
	);
	} // callseq 7
	wmma.mma.sync.aligned.row.col.m16n16k16.f32.f32 {%f113, %f112, %f111, %f110, %f109, %f108, %f107, %f106}, {%r91, %r92, %r93, %r94, %r95, %r96, %r97, %r98}, {%r99, %r100, %r101, %r102, %r103, %r104, %r105, %r106}, {%f113, %f112, %f111, %f110, %f109, %f108, %f107, %f106};
$L__BB6_35:
	setp.lt.s32 	%p24, %r7, %r39;
	mov.u32 	%r125, %r7;
	@%p24 bra 	$L__BB6_2;
$L__BB6_36:
	ld.param.u32 	%r124, [_Z21tensor_mul_tensorcorePKfS0_Pfiiiii_param_4];
	mov.u32 	%r107, %ctaid.x;
	shl.b32 	%r108, %r107, 4;
	sub.s32 	%r34, %r124, %r108;
	mov.u32 	%r109, %ctaid.y;
	shl.b32 	%r111, %r109, 4;
	sub.s32 	%r35, %r40, %r111;
	min.s32 	%r112, %r34, %r35;
	setp.lt.s32 	%p25, %r112, 16;
	@%p25 bra 	$L__BB6_38;
	wmma.store.d.sync.aligned.row.m16n16k16.global.f32 	[%rd5], {%f113, %f112, %f111, %f110, %f109, %f108, %f107, %f106}, %r40;
	bra.uni 	$L__BB6_41;
$L__BB6_38:
	mov.u32 	%r113, shmem;
	mov.b32 	%r114, 16;
	wmma.store.d.sync.aligned.row.m16n16k16.shared.f32 	[%r113], {%f113, %f112, %f111, %f110, %f109, %f108, %f107, %f106}, %r114;
	bar.sync 	0;
	mov.u32 	%r36, %tid.x;
	mov.u32 	%r37, %tid.y;
	or.b32  	%r115, %r36, %r37;
	and.b32  	%r116, %r115, 1008;
	setp.ne.s32 	%p26, %r116, 0;
	@%p26 bra 	$L__BB6_41;
	setp.le.s32 	%p27, %r34, %r36;
	setp.le.s32 	%p28, %r35, %r37;
	or.pred  	%p29, %p27, %p28;
	@%p29 bra 	$L__BB6_41;
	shl.b32 	%r118, %r36, 4;
	add.s32 	%r119, %r118, %r37;
	shl.b32 	%r120, %r119, 2;
	add.s32 	%r122, %r113, %r120;
	ld.shared.f32 	%f97, [%r122];
	mad.lo.s32 	%r123, %r40, %r36, %r37;
	mul.wide.u32 	%rd137, %r123, 4;
	add.s64 	%rd138, %rd5, %rd137;
	st.global.f32 	[%rd138], %f97;
$L__BB6_41:
	ret;

}


// ===== COMPILED SASS (sm_100) =====

	.target	sm_100

	.elftype	@"ET_EXEC"


//--------------------- .note.nv.tkinfo           --------------------------
	.section	.note.nv.tkinfo,"",@"SHT_NOTE"
	.sectionflags	@"SHF_NOTE_NV_TKINFO"
	.tkinfo
        /*0018*/ 	.word	0x00000002
        /*0030*/ 	.string	""
        /*0030*/ 	.string	"ptxas"
        /*0030*/ 	.string	"Cuda compilation tools, release 13.0, V13.0.88"
        /*0030*/ 	.string	"Build cuda_13.0.r13.0/compiler.36424714_0"
        /*0030*/ 	.string	"-arch sm_100 -m 64 "



//--------------------- .note.nv.cuinfo           --------------------------
	.section	.note.nv.cuinfo,"",@"SHT_NOTE"
	.sectionflags	@"SHF_NOTE_NV_CUINFO"
        /*0018*/ 	.short	0x0002
        /*001a*/ 	.short	0x0064
        /*001c*/ 	.short	0x0082
	.zero		2


//--------------------- .nv.info                  --------------------------
	.section	.nv.info,"",@"SHT_CUDA_INFO"
	.align	4


	//----- nvinfo : EIATTR_REGCOUNT
	.align		4
        /*0000*/ 	.byte	0x04, 0x2f
        /*0002*/ 	.short	(.L_1 - .L_0)
	.align		4
.L_0:
        /*0004*/ 	.word	index@(_Z27tensor_mul_tensorcore_floatPKfS0_Pfiiiii)
        /*0008*/ 	.word	0x00000028


	//----- nvinfo : EIATTR_FRAME_SIZE
	.align		4
.L_1:
        /*000c*/ 	.byte	0x04, 0x11
        /*000e*/ 	.short	(.L_3 - .L_2)
	.align		4
.L_2:
        /*0010*/ 	.word	index@(_Z27tensor_mul_tensorcore_floatPKfS0_Pfiiiii)
        /*0014*/ 	.word	0x00000000


	//----- nvinfo : EIATTR_REGCOUNT
	.align		4
.L_3:
        /*0018*/ 	.byte	0x04, 0x2f
        /*001a*/ 	.short	(.L_5 - .L_4)
	.align		4
.L_4:
        /*001c*/ 	.word	index@(_Z10tensor_mulPKfS0_Pfiiiii)
        /*0020*/ 	.word	0x00000020


	//----- nvinfo : EIATTR_FRAME_SIZE
	.align		4
.L_5:
        /*0024*/ 	.byte	0x04, 0x11
        /*0026*/ 	.short	(.L_7 - .L_6)
	.align		4
.L_6:
        /*0028*/ 	.word	index@(_Z10tensor_mulPKfS0_Pfiiiii)
        /*002c*/ 	.word	0x00000000


	//----- nvinfo : EIATTR_REGCOUNT
	.align		4
.L_7:
        /*0030*/ 	.byte	0x04, 0x2f
        /*0032*/ 	.short	(.L_9 - .L_8)
	.align		4
.L_8:
        /*0034*/ 	.word	index@(_Z17tensor_mul_sharedPKfS0_Pfiiiii)
        /*0038*/ 	.word	0x00000020


	//----- nvinfo : EIATTR_FRAME_SIZE
	.align		4
.L_9:
        /*003c*/ 	.byte	0x04, 0x11
        /*003e*/ 	.short	(.L_11 - .L_10)
	.align		4
.L_10:
        /*0040*/ 	.word	index@(_Z17tensor_mul_sharedPKfS0_Pfiiiii)
        /*0044*/ 	.word	0x00000000


	//----- nvinfo : EIATTR_REGCOUNT
	.align		4
.L_11:
        /*0048*/ 	.byte	0x04, 0x2f
        /*004a*/ 	.short	(.L_13 - .L_12)
	.align		4
.L_12:
        /*004c*/ 	.word	index@(_Z21tensor_mul_vectorizedPKfS0_Pfiiiii)
        /*0050*/ 	.word	0x00000020


	//----- nvinfo : EIATTR_FRAME_SIZE
	.align		4
.L_13:
        /*0054*/ 	.byte	0x04, 0x11
        /*0056*/ 	.short	(.L_15 - .L_14)
	.align		4
.L_14:
        /*0058*/ 	.word	index@(_Z21tensor_mul_vectorizedPKfS0_Pfiiiii)
        /*005c*/ 	.word	0x00000000


	//----- nvinfo : EIATTR_REGCOUNT
	.align		4
.L_15:
        /*0060*/ 	.byte	0x04, 0x2f
        /*0062*/ 	.short	(.L_17 - .L_16)
	.align		4
.L_16:
        /*0064*/ 	.word	index@(_Z25tensor_mul_warp_optimizedPKfS0_Pfiiiii)
        /*0068*/ 	.word	0x00000020


	//----- nvinfo : EIATTR_FRAME_SIZE
	.align		4
.L_17:
        /*006c*/ 	.byte	0x04, 0x11
        /*006e*/ 	.short	(.L_19 - .L_18)
	.align		4
.L_18:
        /*0070*/ 	.word	index@(_Z25tensor_mul_warp_optimizedPKfS0_Pfiiiii)
        /*0074*/ 	.word	0x00000000


	//----- nvinfo : EIATTR_REGCOUNT
	.align		4
.L_19:
        /*0078*/ 	.byte	0x04, 0x2f
        /*007a*/ 	.short	(.L_21 - .L_20)
	.align		4
.L_20:
        /*007c*/ 	.word	index@(_Z26tensor_mul_double_bufferedPKfS0_Pfiiiii)
        /*0080*/ 	.word	0x00000020


	//----- nvinfo : EIATTR_FRAME_SIZE
	.align		4
.L_21:
        /*0084*/ 	.byte	0x04, 0x11
        /*0086*/ 	.short	(.L_23 - .L_22)
	.align		4
.L_22:
        /*0088*/ 	.word	index@(_Z26tensor_mul_double_bufferedPKfS0_Pfiiiii)
        /*008c*/ 	.word	0x00000000


	//----- nvinfo : EIATTR_REGCOUNT
	.align		4
.L_23:
        /*0090*/ 	.byte	0x04, 0x2f
        /*0092*/ 	.short	(.L_25 - .L_24)
	.align		4
.L_24:
        /*0094*/ 	.word	index@(_Z21tensor_mul_tensorcorePKfS0_Pfiiiii)
        /*0098*/ 	.word	0x00000028


	//----- nvinfo : EIATTR_FRAME_SIZE
	.align		4
.L_25:
        /*009c*/ 	.byte	0x04, 0x11
        /*009e*/ 	.short	(.L_27 - .L_26)
	.align		4
.L_26:
        /*00a0*/ 	.word	index@(_Z21tensor_mul_tensorcorePKfS0_Pfiiiii)
        /*00a4*/ 	.word	0x00000000


	//----- nvinfo : EIATTR_MIN_STACK_SIZE
	.align		4
.L_27:
        /*00a8*/ 	.byte	0x04, 0x12
        /*00aa*/ 	.short	(.L_29 - .L_28)
	.align		4
.L_28:
        /*00ac*/ 	.word	index@(_Z21tensor_mul_tensorcorePKfS0_Pfiiiii)
        /*00b0*/ 	.word	0x00000000


	//----- nvinfo : EIATTR_MIN_STACK_SIZE
	.align		4
.L_29:
        /*00b4*/ 	.byte	0x04, 0x12
        /*00b6*/ 	.short	(.L_31 - .L_30)
	.align		4
.L_30:
        /*00b8*/ 	.word	index@(_Z26tensor_mul_double_bufferedPKfS0_Pfiiiii)
        /*00bc*/ 	.word	0x00000000


	//----- nvinfo : EIATTR_MIN_STACK_SIZE
	.align		4
.L_31:
        /*00c0*/ 	.byte	0x04, 0x12
        /*00c2*/ 	.short	(.L_33 - .L_32)
	.align		4
.L_32:
        /*00c4*/ 	.word	index@(_Z25tensor_mul_warp_optimizedPKfS0_Pfiiiii)
        /*00c8*/ 	.word	0x00000000


	//----- nvinfo : EIATTR_MIN_STACK_SIZE
	.align		4
.L_33:
        /*00cc*/ 	.byte	0x04, 0x12
        /*00ce*/ 	.short	(.L_35 - .L_34)
	.align		4
.L_34:
        /*00d0*/ 	.word	index@(_Z21tensor_mul_vectorizedPKfS0_Pfiiiii)
        /*00d4*/ 	.word	0x00000000


	//----- nvinfo : EIATTR_MIN_STACK_SIZE
	.align		4
.L_35:
        /*00d8*/ 	.byte	0x04, 0x12
        /*00da*/ 	.short	(.L_37 - .L_36)
	.align		4
.L_36:
        /*00dc*/ 	.word	index@(_Z17tensor_mul_sharedPKfS0_Pfiiiii)
        /*00e0*/ 	.word	0x00000000


	//----- nvinfo : EIATTR_MIN_STACK_SIZE
	.align		4
.L_37:
        /*00e4*/ 	.byte	0x04, 0x12
        /*00e6*/ 	.short	(.L_39 - .L_38)
	.align		4
.L_38:
        /*00e8*/ 	.word	index@(_Z10tensor_mulPKfS0_Pfiiiii)
        /*00ec*/ 	.word	0x00000000


	//----- nvinfo : EIATTR_MIN_STACK_SIZE
	.align		4
.L_39:
        /*00f0*/ 	.byte	0x04, 0x12
        /*00f2*/ 	.short	(.L_41 - .L_40)
	.align		4
.L_40:
        /*00f4*/ 	.word	index@(_Z27tensor_mul_tensorcore_floatPKfS0_Pfiiiii)
        /*00f8*/ 	.word	0x00000000
.L_41:


//--------------------- .nv.compat                --------------------------
	.section	.nv.compat,"",@"SHT_CUDA_COMPAT_INFO"
	.align	4
        /*0000*/ 	.byte	0x02, 0x09, 0x00, 0x00, 0x02, 0x02, 0x01, 0x00, 0x02, 0x05, 0x05, 0x00, 0x03, 0x07, 0x01, 0x01
        /*0010*/ 	.byte	0x02, 0x03, 0x00, 0x00, 0x02, 0x06, 0x01, 0x00, 0x04, 0x0b, 0x08, 0x00, 0x09, 0x00, 0x00, 0x00
        /*0020*/ 	.byte	0x00, 0x00, 0x00, 0x00


//--------------------- .nv.info._Z21tensor_mul_tensorcorePKfS0_Pfiiiii --------------------------
	.section	.nv.info._Z21tensor_mul_tensorcorePKfS0_Pfiiiii,"",@"SHT_CUDA_INFO"
	.sectionflags	@""
	.align	4


	//----- nvinfo : EIATTR_CUDA_API_VERSION
	.align		4
        /*0000*/ 	.byte	0x04, 0x37
        /*0002*/ 	.short	(.L_43 - .L_42)
.L_42:
        /*0004*/ 	.word	0x00000082


	//----- nvinfo : EIATTR_KPARAM_INFO
	.align		4
.L_43:
        /*0008*/ 	.byte	0x04, 0x17
        /*000a*/ 	.short	(.L_45 - .L_44)
.L_44:
        /*000c*/ 	.word	0x00000000
        /*0010*/ 	.short	0x0007
        /*0012*/ 	.short	0x0028
        /*0014*/ 	.byte	0x00, 0xf0, 0x11, 0x00


	//----- nvinfo : EIATTR_KPARAM_INFO
	.align		4
.L_45:
        /*0018*/ 	.byte	0x04, 0x17
        /*001a*/ 	.short	(.L_47 - .L_46)
.L_46:
        /*001c*/ 	.word	0x00000000
        /*0020*/ 	.short	0x0006
        /*0022*/ 	.short	0x0024
        /*0024*/ 	.byte	0x00, 0xf0, 0x11, 0x00


	//----- nvinfo : EIATTR_KPARAM_INFO
	.align		4
.L_47:
        /*0028*/ 	.byte	0x04, 0x17
        /*002a*/ 	.short	(.L_49 - .L_48)
.L_48:
        /*002c*/ 	.word	0x00000000
        /*0030*/ 	.short	0x0005
        /*0032*/ 	.short	0x0020
        /*0034*/ 	.byte	0x00, 0xf0, 0x11, 0x00


	//----- nvinfo : EIATTR_KPARAM_INFO
	.align		4
.L_49:
        /*0038*/ 	.byte	0x04, 0x17
        /*003a*/ 	.short	(.L_51 - .L_50)
.L_50:
        /*003c*/ 	.word	0x00000000
        /*0040*/ 	.short	0x0004
        /*0042*/ 	.short	0x001c
        /*0044*/ 	.byte	0x00, 0xf0, 0x11, 0x00


	//----- nvinfo : EIATTR_KPARAM_INFO
	.align		4
.L_51:
        /*0048*/ 	.byte	0x04, 0x17
        /*004a*/ 	.short	(.L_53 - .L_52)
.L_52:
        /*004c*/ 	.word	0x00000000
        /*0050*/ 	.short	0x0003
        /*0052*/ 	.short	0x0018
        /*0054*/ 	.byte	0x00, 0xf0, 0x11, 0x00


	//----- nvinfo : EIATTR_KPARAM_INFO
	.align		4
.L_53:
        /*0058*/ 	.byte	0x04, 0x17
        /*005a*/ 	.short	(.L_55 - .L_54)
.L_54:
        /*005c*/ 	.word	0x00000000
        /*0060*/ 	.short	0x0002
        /*0062*/ 	.short	0x0010
        /*0064*/ 	.byte	0x00, 0xf5, 0x21, 0x00


	//----- nvinfo : EIATTR_KPARAM_INFO
	.align		4
.L_55:
        /*0068*/ 	.byte	0x04, 0x17
        /*006a*/ 	.short	(.L_57 - .L_56)
.L_56:
        /*006c*/ 	.word	0x00000000
        /*0070*/ 	.short	0x0001
        /*0072*/ 	.short	0x0008
        /*0074*/ 	.byte	0x00, 0xf5, 0x21, 0x00


	//----- nvinfo : EIATTR_KPARAM_INFO
	.align		4
.L_57:
        /*0078*/ 	.byte	0x04, 0x17
        /*007a*/ 	.short	(.L_59 - .L_58)
.L_58:
        /*007c*/ 	.word	0x00000000
        /*0080*/ 	.short	0x0000
        /*0082*/ 	.short	0x0000
        /*0084*/ 	.byte	0x00, 0xf5, 0x21, 0x00


	//----- nvinfo : EIATTR_SPARSE_MMA_MASK
	.align		4
.L_59:
        /*0088*/ 	.byte	0x03, 0x50
        /*008a*/ 	.short	0x0000


	//----- nvinfo : EIATTR_WMMA_USED
	.align		4
        /*008c*/ 	.byte	0x01, 0x2b
	.zero		2


	//----- nvinfo : EIATTR_MAXREG_COUNT
	.align		4
        /*0090*/ 	.byte	0x03, 0x1b
        /*0092*/ 	.short	0x00ff


	//----- nvinfo : EIATTR_NUM_BARRIERS
	.align		4
        /*0094*/ 	.byte	0x02, 0x4c
        /*0096*/ 	.byte	0x01
	.zero		1


	//----- nvinfo : EIATTR_EXTERNS
	.align		4
        /*0098*/ 	.byte	0x04, 0x0f
        /*009a*/ 	.short	(.L_61 - .L_60)


	//   ....[0]....
	.align		4
.L_60:
        /*009c*/ 	.word	index@(malloc)


	//   ....[1]....
	.align		4
        /*00a0*/ 	.word	index@(free)


	//----- nvinfo : EIATTR_MERCURY_ISA_VERSION
	.align		4
.L_61:
        /*00a4*/ 	.byte	0x03, 0x5f
        /*00a6*/ 	.short	0x0101


	//----- nvinfo : EIATTR_VRC_CTA_INIT_COUNT
	.align		4
        /*00a8*/ 	.byte	0x02, 0x4a
	.zero		1
	.zero		1


	//----- nvinfo : EIATTR_SYSCALL_OFFSETS
	.align		4
        /*00ac*/ 	.byte	0x04, 0x46
        /*00ae*/ 	.short	(.L_63 - .L_62)


	//   ....[0]....
.L_62:
        /*00b0*/ 	.word	0x00000330


	//   ....[1]....
        /*00b4*/ 	.word	0x00000410


	//   ....[2]....
        /*00b8*/ 	.word	0x00002260


	//   ....[3]....
        /*00bc*/ 	.word	0x000022c0


	//----- nvinfo : EIATTR_EXIT_INSTR_OFFSETS
	.align		4
.L_63:
        /*00c0*/ 	.byte	0x04, 0x1c
        /*00c2*/ 	.short	(.L_65 - .L_64)


	//   ....[0]....
.L_64:
        /*00c4*/ 	.word	0x000024b0


	//   ....[1]....
        /*00c8*/ 	.word	0x000025c0


	//   ....[2]....
        /*00cc*/ 	.word	0x000025f0


	//   ....[3]....
        /*00d0*/ 	.word	0x00002680


	//----- nvinfo : EIATTR_CRS_STACK_SIZE
	.align		4
.L_65:
        /*00d4*/ 	.byte	0x04, 0x1e
        /*00d6*/ 	.short	(.L_67 - .L_66)
.L_66:
        /*00d8*/ 	.word	0x00000000


	//----- nvinfo : EIATTR_CBANK_PARAM_SIZE
	.align		4
.L_67:
        /*00dc*/ 	.byte	0x03, 0x19
        /*00de*/ 	.short	0x002c


	//----- nvinfo : EIATTR_PARAM_CBANK
	.align		4
        /*00e0*/ 	.byte	0x04, 0x0a
        /*00e2*/ 	.short	(.L_69 - .L_68)
	.align		4
.L_68:
        /*00e4*/ 	.word	index@(.nv.constant0._Z21tensor_mul_tensorcorePKfS0_Pfiiiii)
        /*00e8*/ 	.short	0x0380
        /*00ea*/ 	.short	0x002c


	//----- nvinfo : EIATTR_SW_WAR
	.align		4
.L_69:
        /*00ec*/ 	.byte	0x04, 0x36
        /*00ee*/ 	.short	(.L_71 - .L_70)
.L_70:
        /*00f0*/ 	.word	0x00000008
.L_71:


//--------------------- .nv.info._Z26tensor_mul_double_bufferedPKfS0_Pfiiiii --------------------------
	.section	.nv.info._Z26tensor_mul_double_bufferedPKfS0_Pfiiiii,"",@"SHT_CUDA_INFO"
	.sectionflags	@""
	.align	4


	//----- nvinfo : EIATTR_CUDA_API_VERSION
	.align		4
        /*0000*/ 	.byte	0x04, 0x37
        /*0002*/ 	.short	(.L_73 - .L_72)
.L_72:
        /*0004*/ 	.word	0x00000082


	//----- nvinfo : EIATTR_KPARAM_INFO
	.align		4
.L_73:
        /*0008*/ 	.byte	0x04, 0x17
        /*000a*/ 	.short	(.L_75 - .L_74)
.L_74:
        /*000c*/ 	.word	0x00000000
        /*0010*/ 	.short	0x0007
        /*0012*/ 	.short	0x0028
        /*0014*/ 	.byte	0x00, 0xf0, 0x11, 0x00


	//----- nvinfo : EIATTR_KPARAM_INFO
	.align		4
.L_75:
        /*0018*/ 	.byte	0x04, 0x17
        /*001a*/ 	.short	(.L_77 - .L_76)
.L_76:
        /*001c*/ 	.word	0x00000000
        /*0020*/ 	.short	0x0006
        /*0022*/ 	.short	0x0024
        /*0024*/ 	.byte	0x00, 0xf0, 0x11, 0x00


	//----- nvinfo : EIATTR_KPARAM_INFO
	.align		4
.L_77:
        /*0028*/ 	.byte	0x04, 0x17
        /*002a*/ 	.short	(.L_79 - .L_78)
.L_78:
        /*002c*/ 	.word	0x00000000
        /*0030*/ 	.short	0x0005
        /*0032*/ 	.short	0x0020
        /*0034*/ 	.byte	0x00, 0xf0, 0x11, 0x00


	//----- nvinfo : EIATTR_KPARAM_INFO
	.align		4
.L_79:
        /*0038*/ 	.byte	0x04, 0x17
        /*003a*/ 	.short	(.L_81 - .L_80)
.L_80:
        /*003c*/ 	.word	0x00000000
        /*0040*/ 	.short	0x0004
        /*0042*/ 	.short	0x001c
        /*0044*/ 	.byte	0x00, 0xf0, 0x11, 0x00


	//----- nvinfo : EIATTR_KPARAM_INFO
	.align		4
.L_81:
        /*0048*/ 	.byte	0x04, 0x17
        /*004a*/ 	.short	(.L_83 - .L_82)
.L_82:
        /*004c*/ 	.word	0x00000000
        /*0050*/ 	.short	0x0003
        /*0052*/ 	.short	0x0018
        /*0054*/ 	.byte	0x00, 0xf0, 0x11, 0x00


	//----- nvinfo : EIATTR_KPARAM_INFO
	.align		4
.L_83:
        /*0058*/ 	.byte	0x04, 0x17
        /*005a*/ 	.short	(.L_85 - .L_84)
.L_84:
        /*005c*/ 	.word	0x00000000
        /*0060*/ 	.short	0x0002
        /*0062*/ 	.short	0x0010
        /*0064*/ 	.byte	0x00, 0xf5, 0x21, 0x00


	//----- nvinfo : EIATTR_KPARAM_INFO
	.align		4
.L_85:
        /*0068*/ 	.byte	0x04, 0x17
        /*006a*/ 	.short	(.L_87 - .L_86)
.L_86:
        /*006c*/ 	.word	0x00000000
        /*0070*/ 	.short	0x0001
        /*0072*/ 	.short	0x0008
        /*0074*/ 	.byte	0x00, 0xf5, 0x21, 0x00


	//----- nvinfo : EIATTR_KPARAM_INFO
	.align		4
.L_87:
        /*0078*/ 	.byte	0x04, 0x17
        /*007a*/ 	.short	(.L_89 - .L_88)
.L_88:
        /*007c*/ 	.word	0x00000000
        /*0080*/ 	.short	0x0000
        /*0082*/ 	.short	0x0000
        /*0084*/ 	.byte	0x00, 0xf5, 0x21, 0x00


	//----- nvinfo : EIATTR_SPARSE_MMA_MASK
	.align		4
.L_89:
        /*0088*/ 	.byte	0x03, 0x50
        /*008a*/ 	.short	0x0000


	//----- nvinfo : EIATTR_MAXREG_COUNT
	.align		4
        /*008c*/ 	.byte	0x03, 0x1b
        /*008e*/ 	.short	0x00ff


	//----- nvinfo : EIATTR_NUM_BARRIERS
	.align		4
        /*0090*/ 	.byte	0x02, 0x4c
        /*0092*/ 	.byte	0x01
	.zero		1


	//----- nvinfo : EIATTR_MERCURY_ISA_VERSION
	.align		4
        /*0094*/ 	.byte	0x03, 0x5f
        /*0096*/ 	.short	0x0101


	//----- nvinfo : EIATTR_VRC_CTA_INIT_COUNT
	.align		4
        /*0098*/ 	.byte	0x02, 0x4a
	.zero		1
	.zero		1


	//----- nvinfo : EIATTR_EXIT_INSTR_OFFSETS
	.align		4
        /*009c*/ 	.byte	0x04, 0x1c
        /*009e*/ 	.short	(.L_91 - .L_90)


	//   ....[0]....
.L_90:
        /*00a0*/ 	.word	0x00000040


	//   ....[1]....
        /*00a4*/ 	.word	0x00000ec0


	//   ....[2]....
        /*00a8*/ 	.word	0x00000f20


	//----- nvinfo : EIATTR_CRS_STACK_SIZE
	.align		4
.L_91:
        /*00ac*/ 	.byte	0x04, 0x1e
        /*00ae*/ 	.short	(.L_93 - .L_92)
.L_92:
        /*00b0*/ 	.word	0x00000000


	//----- nvinfo : EIATTR_CBANK_PARAM_SIZE
	.align		4
.L_93:
        /*00b4*/ 	.byte	0x03, 0x19
        /*00b6*/ 	.short	0x002c


	//----- nvinfo : EIATTR_PARAM_CBANK
	.align		4
        /*00b8*/ 	.byte	0x04, 0x0a
        /*00ba*/ 	.short	(.L_95 - .L_94)
	.align		4
.L_94:
        /*00bc*/ 	.word	index@(.nv.constant0._Z26tensor_mul_double_bufferedPKfS0_Pfiiiii)
        /*00c0*/ 	.short	0x0380
        /*00c2*/ 	.short	0x002c


	//----- nvinfo : EIATTR_SW_WAR
	.align		4
.L_95:
        /*00c4*/ 	.byte	0x04, 0x36
        /*00c6*/ 	.short	(.L_97 - .L_96)
.L_96:
        /*00c8*/ 	.word	0x00000008
.L_97:


//--------------------- .nv.info._Z25tensor_mul_warp_optimizedPKfS0_Pfiiiii --------------------------
	.section	.nv.info._Z25tensor_mul_warp_optimizedPKfS0_Pfiiiii,"",@"SHT_CUDA_INFO"
	.sectionflags	@""
	.align	4


	//----- nvinfo : EIATTR_CUDA_API_VERSION
	.align		4
        /*0000*/ 	.byte	0x04, 0x37
        /*0002*/ 	.short	(.L_99 - .L_98)
.L_98:
        /*0004*/ 	.word	0x00000082


	//----- nvinfo : EIATTR_KPARAM_INFO
	.align		4
.L_99:
        /*0008*/ 	.byte	0x04, 0x17
        /*000a*/ 	.short	(.L_101 - .L_100)
.L_100:
        /*000c*/ 	.word	0x00000000
        /*0010*/ 	.short	0x0007
        /*0012*/ 	.short	0x0028
        /*0014*/ 	.byte	0x00, 0xf0, 0x11, 0x00


	//----- nvinfo : EIATTR_KPARAM_INFO
	.align		4
.L_101:
        /*0018*/ 	.byte	0x04, 0x17
        /*001a*/ 	.short	(.L_103 - .L_102)
.L_102:
        /*001c*/ 	.word	0x00000000
        /*0020*/ 	.short	0x0006
        /*0022*/ 	.short	0x0024
        /*0024*/ 	.byte	0x00, 0xf0, 0x11, 0x00


	//----- nvinfo : EIATTR_KPARAM_INFO
	.align		4
.L_103:
        /*0028*/ 	.byte	0x04, 0x17
        /*002a*/ 	.short	(.L_105 - .L_104)
.L_104:
        /*002c*/ 	.word	0x00000000
        /*0030*/ 	.short	0x0005
        /*0032*/ 	.short	0x0020
        /*0034*/ 	.byte	0x00, 0xf0, 0x11, 0x00


	//----- nvinfo : EIATTR_KPARAM_INFO
	.align		4
.L_105:
        /*0038*/ 	.byte	0x04, 0x17
        /*003a*/ 	.short	(.L_107 - .L_106)
.L_106:
        /*003c*/ 	.word	0x00000000
        /*0040*/ 	.short	0x0004
        /*0042*/ 	.short	0x001c
        /*0044*/ 	.byte	0x00, 0xf0, 0x11, 0x00


	//----- nvinfo : EIATTR_KPARAM_INFO
	.align		4
.L_107:
        /*0048*/ 	.byte	0x04, 0x17
        /*004a*/ 	.short	(.L_109 - .L_108)
.L_108:
        /*004c*/ 	.word	0x00000000
        /*0050*/ 	.short	0x0003
        /*0052*/ 	.short	0x0018
        /*0054*/ 	.byte	0x00, 0xf0, 0x11, 0x00


	//----- nvinfo : EIATTR_KPARAM_INFO
	.align		4
.L_109:
        /*0058*/ 	.byte	0x04, 0x17
        /*005a*/ 	.short	(.L_111 - .L_110)
.L_110:
        /*005c*/ 	.word	0x00000000
        /*0060*/ 	.short	0x0002
        /*0062*/ 	.short	0x0010
        /*0064*/ 	.byte	0x00, 0xf5, 0x21, 0x00


	//----- nvinfo : EIATTR_KPARAM_INFO
	.align		4
.L_111:
        /*0068*/ 	.byte	0x04, 0x17
        /*006a*/ 	.short	(.L_113 - .L_112)
.L_112:
        /*006c*/ 	.word	0x00000000
        /*0070*/ 	.short	0x0001
        /*0072*/ 	.short	0x0008
        /*0074*/ 	.byte	0x00, 0xf5, 0x21, 0x00


	//----- nvinfo : EIATTR_KPARAM_INFO
	.align		4
.L_113:
        /*0078*/ 	.byte	0x04, 0x17
        /*007a*/ 	.short	(.L_115 - .L_114)
.L_114:
        /*007c*/ 	.word	0x00000000
        /*0080*/ 	.short	0x0000
        /*0082*/ 	.short	0x0000
        /*0084*/ 	.byte	0x00, 0xf5, 0x21, 0x00


	//----- nvinfo : EIATTR_SPARSE_MMA_MASK
	.align		4
.L_115:
        /*0088*/ 	.byte	0x03, 0x50
        /*008a*/ 	.short	0x0000


	//----- nvinfo : EIATTR_MAXREG_COUNT
	.align		4
        /*008c*/ 	.byte	0x03, 0x1b
        /*008e*/ 	.short	0x00ff


	//----- nvinfo : EIATTR_MERCURY_ISA_VERSION
	.align		4
        /*0090*/ 	.byte	0x03, 0x5f
        /*0092*/ 	.short	0x0101


	//----- nvinfo : EIATTR_VRC_CTA_INIT_COUNT
	.align		4
        /*0094*/ 	.byte	0x02, 0x4a
	.zero		1
	.zero		1


	//----- nvinfo : EIATTR_EXIT_INSTR_OFFSETS
	.align		4
        /*0098*/ 	.byte	0x04, 0x1c
        /*009a*/ 	.short	(.L_117 - .L_116)


	//   ....[0]....
.L_116:
        /*009c*/ 	.word	0x00000100


	//   ....[1]....
        /*00a0*/ 	.word	0x00000760


	//----- nvinfo : EIATTR_CBANK_PARAM_SIZE
	.align		4
.L_117:
        /*00a4*/ 	.byte	0x03, 0x19
        /*00a6*/ 	.short	0x002c


	//----- nvinfo : EIATTR_PARAM_CBANK
	.align		4
        /*00a8*/ 	.byte	0x04, 0x0a
        /*00aa*/ 	.short	(.L_119 - .L_118)
	.align		4
.L_118:
        /*00ac*/ 	.word	index@(.nv.constant0._Z25tensor_mul_warp_optimizedPKfS0_Pfiiiii)
        /*00b0*/ 	.short	0x0380
        /*00b2*/ 	.short	0x002c


	//----- nvinfo : EIATTR_SW_WAR
	.align		4
.L_119:
        /*00b4*/ 	.byte	0x04, 0x36
        /*00b6*/ 	.short	(.L_121 - .L_120)
.L_120:
        /*00b8*/ 	.word	0x00000008
.L_121:


//--------------------- .nv.info._Z21tensor_mul_vectorizedPKfS0_Pfiiiii --------------------------
	.section	.nv.info._Z21tensor_mul_vectorizedPKfS0_Pfiiiii,"",@"SHT_CUDA_INFO"
	.sectionflags	@""
	.align	4


	//----- nvinfo : EIATTR_CUDA_API_VERSION
	.align		4
        /*0000*/ 	.byte	0x04, 0x37
        /*0002*/ 	.short	(.L_123 - .L_122)
.L_122:
        /*0004*/ 	.word	0x00000082


	//----- nvinfo : EIATTR_KPARAM_INFO
	.align		4
.L_123:
        /*0008*/ 	.byte	0x04, 0x17
        /*000a*/ 	.short	(.L_125 - .L_124)
.L_124:
        /*000c*/ 	.word	0x00000000
        /*0010*/ 	.short	0x0007
        /*0012*/ 	.short	0x0028
        /*0014*/ 	.byte	0x00, 0xf0, 0x11, 0x00


	//----- nvinfo : EIATTR_KPARAM_INFO
	.align		4
.L_125:
        /*0018*/ 	.byte	0x04, 0x17
        /*001a*/ 	.short	(.L_127 - .L_126)
.L_126:
        /*001c*/ 	.word	0x00000000
        /*0020*/ 	.short	0x0006
        /*0022*/ 	.short	0x0024
        /*0024*/ 	.byte	0x00, 0xf0, 0x11, 0x00


	//----- nvinfo : EIATTR_KPARAM_INFO
	.align		4
.L_127:
        /*0028*/ 	.byte	0x04, 0x17
        /*002a*/ 	.short	(.L_129 - .L_128)
.L_128:
        /*002c*/ 	.word	0x00000000
        /*0030*/ 	.short	0x0005
        /*0032*/ 	.short	0x0020
        /*0034*/ 	.byte	0x00, 0xf0, 0x11, 0x00


	//----- nvinfo : EIATTR_KPARAM_INFO
	.align		4
.L_129:
        /*0038*/ 	.byte	0x04, 0x17
        /*003a*/ 	.short	(.L_131 - .L_130)
.L_130:
        /*003c*/ 	.word	0x00000000
        /*0040*/ 	.short	0x0004
        /*0042*/ 	.short	0x001c
        /*0044*/ 	.byte	0x00, 0xf0, 0x11, 0x00


	//----- nvinfo : EIATTR_KPARAM_INFO
	.align		4
.L_131:
        /*0048*/ 	.byte	0x04, 0x17
        /*004a*/ 	.short	(.L_133 - .L_132)
.L_132:
        /*004c*/ 	.word	0x00000000
        /*0050*/ 	.short	0x0003
        /*0052*/ 	.short	0x0018
        /*0054*/ 	.byte	0x00, 0xf0, 0x11, 0x00


	//----- nvinfo : EIATTR_KPARAM_INFO
	.align		4
.L_133:
        /*0058*/ 	.byte	0x04, 0x17
        /*005a*/ 	.short	(.L_135 - .L_134)
.L_134:
        /*005c*/ 	.word	0x00000000
        /*0060*/ 	.short	0x0002
        /*0062*/ 	.short	0x0010
        /*0064*/ 	.byte	0x00, 0xf5, 0x21, 0x00


	//----- nvinfo : EIATTR_KPARAM_INFO
	.align		4
.L_135:
        /*0068*/ 	.byte	0x04, 0x17
        /*006a*/ 	.short	(.L_137 - .L_136)
.L_136:
        /*006c*/ 	.word	0x00000000
        /*0070*/ 	.short	0x0001
        /*0072*/ 	.short	0x0008
        /*0074*/ 	.byte	0x00, 0xf5, 0x21, 0x00


	//----- nvinfo : EIATTR_KPARAM_INFO
	.align		4
.L_137:
        /*0078*/ 	.byte	0x04, 0x17
        /*007a*/ 	.short	(.L_139 - .L_138)
.L_138:
        /*007c*/ 	.word	0x00000000
        /*0080*/ 	.short	0x0000
        /*0082*/ 	.short	0x0000
        /*0084*/ 	.byte	0x00, 0xf5, 0x21, 0x00


	//----- nvinfo : EIATTR_SPARSE_MMA_MASK
	.align		4
.L_139:
        /*0088*/ 	.byte	0x03, 0x50
        /*008a*/ 	.short	0x0000


	//----- nvinfo : EIATTR_MAXREG_COUNT
	.align		4
        /*008c*/ 	.byte	0x03, 0x1b
        /*008e*/ 	.short	0x00ff


	//----- nvinfo : EIATTR_MERCURY_ISA_VERSION
	.align		4
        /*0090*/ 	.byte	0x03, 0x5f
        /*0092*/ 	.short	0x0101


	//----- nvinfo : EIATTR_VRC_CTA_INIT_COUNT
	.align		4
        /*0094*/ 	.byte	0x02, 0x4a
	.zero		1
	.zero		1


	//----- nvinfo : EIATTR_EXIT_INSTR_OFFSETS
	.align		4
        /*0098*/ 	.byte	0x04, 0x1c
        /*009a*/ 	.short	(.L_141 - .L_140)


	//   ....[0]....
.L_140:
        /*009c*/ 	.word	0x00000110


	//   ....[1]....
        /*00a0*/ 	.word	0x000013c0


	//----- nvinfo : EIATTR_CBANK_PARAM_SIZE
	.align		4
.L_141:
        /*00a4*/ 	.byte	0x03, 0x19
        /*00a6*/ 	.short	0x002c


	//----- nvinfo : EIATTR_PARAM_CBANK
	.align		4
        /*00a8*/ 	.byte	0x04, 0x0a
        /*00aa*/ 	.short	(.L_143 - .L_142)
	.align		4
.L_142:
        /*00ac*/ 	.word	index@(.nv.constant0._Z21tensor_mul_vectorizedPKfS0_Pfiiiii)
        /*00b0*/ 	.short	0x0380
        /*00b2*/ 	.short	0x002c


	//----- nvinfo : EIATTR_SW_WAR
	.align		4
.L_143:
        /*00b4*/ 	.byte	0x04, 0x36
        /*00b6*/ 	.short	(.L_145 - .L_144)
.L_144:
        /*00b8*/ 	.word	0x00000008
.L_145:


//--------------------- .nv.info._Z17tensor_mul_sharedPKfS0_Pfiiiii --------------------------
	.section	.nv.info._Z17tensor_mul_sharedPKfS0_Pfiiiii,"",@"SHT_CUDA_INFO"
	.sectionflags	@""
	.align	4


	//----- nvinfo : EIATTR_CUDA_API_VERSION
	.align		4
        /*0000*/ 	.byte	0x04, 0x37
        /*0002*/ 	.short	(.L_147 - .L_146)
.L_146:
        /*0004*/ 	.word	0x00000082


	//----- nvinfo : EIATTR_KPARAM_INFO
	.align		4
.L_147:
        /*0008*/ 	.byte	0x04, 0x17
        /*000a*/ 	.short	(.L_149 - .L_148)
.L_148:
        /*000c*/ 	.word	0x00000000
        /*0010*/ 	.short	0x0007
        /*0012*/ 	.short	0x0028
        /*0014*/ 	.byte	0x00, 0xf0, 0x11, 0x00


	//----- nvinfo : EIATTR_KPARAM_INFO
	.align		4
.L_149:
        /*0018*/ 	.byte	0x04, 0x17
        /*001a*/ 	.short	(.L_151 - .L_150)
.L_150:
        /*001c*/ 	.word	0x00000000
        /*0020*/ 	.short	0x0006
        /*0022*/ 	.short	0x0024
        /*0024*/ 	.byte	0x00, 0xf0, 0x11, 0x00


	//----- nvinfo : EIATTR_KPARAM_INFO
	.align		4
.L_151:
        /*0028*/ 	.byte	0x04, 0x17
        /*002a*/ 	.short	(.L_153 - .L_152)
.L_152:
        /*002c*/ 	.word	0x00000000
        /*0030*/ 	.short	0x0005
        /*0032*/ 	.short	0x0020
        /*0034*/ 	.byte	0x00, 0xf0, 0x11, 0x00


	//----- nvinfo : EIATTR_KPARAM_INFO
	.align		4
.L_153:
        /*0038*/ 	.byte	0x04, 0x17
        /*003a*/ 	.short	(.L_155 - .L_154)
.L_154:
        /*003c*/ 	.word	0x00000000
        /*0040*/ 	.short	0x0004
        /*0042*/ 	.short	0x001c
        /*0044*/ 	.byte	0x00, 0xf0, 0x11, 0x00


	//----- nvinfo : EIATTR_KPARAM_INFO
	.align		4
.L_155:
        /*0048*/ 	.byte	0x04, 0x17
        /*004a*/ 	.short	(.L_157 - .L_156)
.L_156:
        /*004c*/ 	.word	0x00000000
        /*0050*/ 	.short	0x0003
        /*0052*/ 	.short	0x0018
        /*0054*/ 	.byte	0x00, 0xf0, 0x11, 0x00


	//----- nvinfo : EIATTR_KPARAM_INFO
	.align		4
.L_157:
        /*0058*/ 	.byte	0x04, 0x17
        /*005a*/ 	.short	(.L_159 - .L_158)
.L_158:
        /*005c*/ 	.word	0x00000000
        /*0060*/ 	.short	0x0002
        /*0062*/ 	.short	0x0010
        /*0064*/ 	.byte	0x00, 0xf5, 0x21, 0x00


	//----- nvinfo : EIATTR_KPARAM_INFO
	.align		4
.L_159:
        /*0068*/ 	.byte	0x04, 0x17
        /*006a*/ 	.short	(.L_161 - .L_160)
.L_160:
        /*006c*/ 	.word	0x00000000
        /*0070*/ 	.short	0x0001
        /*0072*/ 	.short	0x0008
        /*0074*/ 	.byte	0x00, 0xf5, 0x21, 0x00


	//----- nvinfo : EIATTR_KPARAM_INFO
	.align		4
.L_161:
        /*0078*/ 	.byte	0x04, 0x17
        /*007a*/ 	.short	(.L_163 - .L_162)
.L_162:
        /*007c*/ 	.word	0x00000000
        /*0080*/ 	.short	0x0000
        /*0082*/ 	.short	0x0000
        /*0084*/ 	.byte	0x00, 0xf5, 0x21, 0x00


	//----- nvinfo : EIATTR_SPARSE_MMA_MASK
	.align		4
.L_163:
        /*0088*/ 	.byte	0x03, 0x50
        /*008a*/ 	.short	0x0000


	//----- nvinfo : EIATTR_MAXREG_COUNT
	.align		4
        /*008c*/ 	.byte	0x03, 0x1b
        /*008e*/ 	.short	0x00ff


	//----- nvinfo : EIATTR_NUM_BARRIERS
	.align		4
        /*0090*/ 	.byte	0x02, 0x4c
        /*0092*/ 	.byte	0x01
	.zero		1


	//----- nvinfo : EIATTR_MERCURY_ISA_VERSION
	.align		4
        /*0094*/ 	.byte	0x03, 0x5f
        /*0096*/ 	.short	0x0101


	//----- nvinfo : EIATTR_VRC_CTA_INIT_COUNT
	.align		4
        /*0098*/ 	.byte	0x02, 0x4a
	.zero		1
	.zero		1


	//----- nvinfo : EIATTR_EXIT_INSTR_OFFSETS
	.align		4
        /*009c*/ 	.byte	0x04, 0x1c
        /*009e*/ 	.short	(.L_165 - .L_164)


	//   ....[0]....
.L_164:
        /*00a0*/ 	.word	0x00000880


	//   ....[1]....
        /*00a4*/ 	.word	0x000008e0


	//----- nvinfo : EIATTR_CBANK_PARAM_SIZE
	.align		4
.L_165:
        /*00a8*/ 	.byte	0x03, 0x19
        /*00aa*/ 	.short	0x002c


	//----- nvinfo : EIATTR_PARAM_CBANK
	.align		4
        /*00ac*/ 	.byte	0x04, 0x0a
        /*00ae*/ 	.short	(.L_167 - .L_166)
	.align		4
.L_166:
        /*00b0*/ 	.word	index@(.nv.constant0._Z17tensor_mul_sharedPKfS0_Pfiiiii)
        /*00b4*/ 	.short	0x0380
        /*00b6*/ 	.short	0x002c


	//----- nvinfo : EIATTR_SW_WAR
	.align		4
.L_167:
        /*00b8*/ 	.byte	0x04, 0x36
        /*00ba*/ 	.short	(.L_169 - .L_168)
.L_168:
        /*00bc*/ 	.word	0x00000008
.L_169:


//--------------------- .nv.info._Z10tensor_mulPKfS0_Pfiiiii --------------------------
	.section	.nv.info._Z10tensor_mulPKfS0_Pfiiiii,"",@"SHT_CUDA_INFO"
	.sectionflags	@""
	.align	4


	//----- nvinfo : EIATTR_CUDA_API_VERSION
	.align		4
        /*0000*/ 	.byte	0x04, 0x37
        /*0002*/ 	.short	(.L_171 - .L_170)
.L_170:
        /*0004*/ 	.word	0x00000082


	//----- nvinfo : EIATTR_KPARAM_INFO
	.align		4
.L_171:
        /*0008*/ 	.byte	0x04, 0x17
        /*000a*/ 	.short	(.L_173 - .L_172)
.L_172:
        /*000c*/ 	.word	0x00000000
        /*0010*/ 	.short	0x0007
        /*0012*/ 	.short	0x0028
        /*0014*/ 	.byte	0x00, 0xf0, 0x11, 0x00


	//----- nvinfo : EIATTR_KPARAM_INFO
	.align		4
.L_173:
        /*0018*/ 	.byte	0x04, 0x17
        /*001a*/ 	.short	(.L_175 - .L_174)
.L_174:
        /*001c*/ 	.word	0x00000000
        /*0020*/ 	.short	0x0006
        /*0022*/ 	.short	0x0024
        /*0024*/ 	.byte	0x00, 0xf0, 0x11, 0x00


	//----- nvinfo : EIATTR_KPARAM_INFO
	.align		4
.L_175:
        /*0028*/ 	.byte	0x04, 0x17
        /*002a*/ 	.short	(.L_177 - .L_176)
.L_176:
        /*002c*/ 	.word	0x00000000
        /*0030*/ 	.short	0x0005
        /*0032*/ 	.short	0x0020
        /*0034*/ 	.byte	0x00, 0xf0, 0x11, 0x00


	//----- nvinfo : EIATTR_KPARAM_INFO
	.align		4
.L_177:
        /*0038*/ 	.byte	0x04, 0x17
        /*003a*/ 	.short	(.L_179 - .L_178)
.L_178:
        /*003c*/ 	.word	0x00000000
        /*0040*/ 	.short	0x0004
        /*0042*/ 	.short	0x001c
        /*0044*/ 	.byte	0x00, 0xf0, 0x11, 0x00


	//----- nvinfo : EIATTR_KPARAM_INFO
	.align		4
.L_179:
        /*0048*/ 	.byte	0x04, 0x17
        /*004a*/ 	.short	(.L_181 - .L_180)
.L_180:
        /*004c*/ 	.word	0x00000000
        /*0050*/ 	.short	0x0003
        /*0052*/ 	.short	0x0018
        /*0054*/ 	.byte	0x00, 0xf0, 0x11, 0x00


	//----- nvinfo : EIATTR_KPARAM_INFO
	.align		4
.L_181:
        /*0058*/ 	.byte	0x04, 0x17
        /*005a*/ 	.short	(.L_183 - .L_182)
.L_182:
        /*005c*/ 	.word	0x00000000
        /*0060*/ 	.short	0x0002
        /*0062*/ 	.short	0x0010
        /*0064*/ 	.byte	0x00, 0xf5, 0x21, 0x00


	//----- nvinfo : EIATTR_KPARAM_INFO
	.align		4
.L_183:
        /*0068*/ 	.byte	0x04, 0x17
        /*006a*/ 	.short	(.L_185 - .L_184)
.L_184:
        /*006c*/ 	.word	0x00000000
        /*0070*/ 	.short	0x0001
        /*0072*/ 	.short	0x0008
        /*0074*/ 	.byte	0x00, 0xf5, 0x21, 0x00


	//----- nvinfo : EIATTR_KPARAM_INFO
	.align		4
.L_185:
        /*0078*/ 	.byte	0x04, 0x17
        /*007a*/ 	.short	(.L_187 - .L_186)
.L_186:
        /*007c*/ 	.word	0x00000000
        /*0080*/ 	.short	0x0000
        /*0082*/ 	.short	0x0000
        /*0084*/ 	.byte	0x00, 0xf5, 0x21, 0x00


	//----- nvinfo : EIATTR_SPARSE_MMA_MASK
	.align		4
.L_187:
        /*0088*/ 	.byte	0x03, 0x50
        /*008a*/ 	.short	0x0000


	//----- nvinfo : EIATTR_MAXREG_COUNT
	.align		4
        /*008c*/ 	.byte	0x03, 0x1b
        /*008e*/ 	.short	0x00ff


	//----- nvinfo : EIATTR_MERCURY_ISA_VERSION
	.align		4
        /*0090*/ 	.byte	0x03, 0x5f
        /*0092*/ 	.short	0x0101


	//----- nvinfo : EIATTR_VRC_CTA_INIT_COUNT
	.align		4
        /*0094*/ 	.byte	0x02, 0x4a
	.zero		1
	.zero		1


	//----- nvinfo : EIATTR_EXIT_INSTR_OFFSETS
	.align		4
        /*0098*/ 	.byte	0x04, 0x1c
        /*009a*/ 	.short	(.L_189 - .L_188)


	//   ....[0]....
.L_188:
        /*009c*/ 	.word	0x00000100


	//   ....[1]....
        /*00a0*/ 	.word	0x00000930


	//----- nvinfo : EIATTR_CBANK_PARAM_SIZE
	.align		4
.L_189:
        /*00a4*/ 	.byte	0x03, 0x19
        /*00a6*/ 	.short	0x002c


	//----- nvinfo : EIATTR_PARAM_CBANK
	.align		4
        /*00a8*/ 	.byte	0x04, 0x0a
        /*00aa*/ 	.short	(.L_191 - .L_190)
	.align		4
.L_190:
        /*00ac*/ 	.word	index@(.nv.constant0._Z10tensor_mulPKfS0_Pfiiiii)
        /*00b0*/ 	.short	0x0380
        /*00b2*/ 	.short	0x002c


	//----- nvinfo : EIATTR_SW_WAR
	.align		4
.L_191:
        /*00b4*/ 	.byte	0x04, 0x36
        /*00b6*/ 	.short	(.L_193 - .L_192)
.L_192:
        /*00b8*/ 	.word	0x00000008
.L_193:


//--------------------- .nv.info._Z27tensor_mul_tensorcore_floatPKfS0_Pfiiiii --------------------------
	.section	.nv.info._Z27tensor_mul_tensorcore_floatPKfS0_Pfiiiii,"",@"SHT_CUDA_INFO"
	.sectionflags	@""
	.align	4


	//----- nvinfo : EIATTR_CUDA_API_VERSION
	.align		4
        /*0000*/ 	.byte	0x04, 0x37
        /*0002*/ 	.short	(.L_195 - .L_194)
.L_194:
        /*0004*/ 	.word	0x00000082


	//----- nvinfo : EIATTR_KPARAM_INFO
	.align		4
.L_195:
        /*0008*/ 	.byte	0x04, 0x17
        /*000a*/ 	.short	(.L_197 - .L_196)
.L_196:
        /*000c*/ 	.word	0x00000000
        /*0010*/ 	.short	0x0007
        /*0012*/ 	.short	0x0028
        /*0014*/ 	.byte	0x00, 0xf0, 0x11, 0x00


	//----- nvinfo : EIATTR_KPARAM_INFO
	.align		4
.L_197:
        /*0018*/ 	.byte	0x04, 0x17
        /*001a*/ 	.short	(.L_199 - .L_198)
.L_198:
        /*001c*/ 	.word	0x00000000
        /*0020*/ 	.short	0x0006
        /*0022*/ 	.short	0x0024
        /*0024*/ 	.byte	0x00, 0xf0, 0x11, 0x00


	//----- nvinfo : EIATTR_KPARAM_INFO
	.align		4
.L_199:
        /*0028*/ 	.byte	0x04, 0x17
        /*002a*/ 	.short	(.L_201 - .L_200)
.L_200:
        /*002c*/ 	.word	0x00000000
        /*0030*/ 	.short	0x0005
        /*0032*/ 	.short	0x0020
        /*0034*/ 	.byte	0x00, 0xf0, 0x11, 0x00


	//----- nvinfo : EIATTR_KPARAM_INFO
	.align		4
.L_201:
        /*0038*/ 	.byte	0x04, 0x17
        /*003a*/ 	.short	(.L_203 - .L_202)
.L_202:
        /*003c*/ 	.word	0x00000000
        /*0040*/ 	.short	0x0004
        /*0042*/ 	.short	0x001c
        /*0044*/ 	.byte	0x00, 0xf0, 0x11, 0x00


	//----- nvinfo : EIATTR_KPARAM_INFO
	.align		4
.L_203:
        /*0048*/ 	.byte	0x04, 0x17
        /*004a*/ 	.short	(.L_205 - .L_204)
.L_204:
        /*004c*/ 	.word	0x00000000
        /*0050*/ 	.short	0x0003
        /*0052*/ 	.short	0x0018
        /*0054*/ 	.byte	0x00, 0xf0, 0x11, 0x00


	//----- nvinfo : EIATTR_KPARAM_INFO
	.align		4
.L_205:
        /*0058*/ 	.byte	0x04, 0x17
        /*005a*/ 	.short	(.L_207 - .L_206)
.L_206:
        /*005c*/ 	.word	0x00000000
        /*0060*/ 	.short	0x0002
        /*0062*/ 	.short	0x0010
        /*0064*/ 	.byte	0x00, 0xf5, 0x21, 0x00


	//----- nvinfo : EIATTR_KPARAM_INFO
	.align		4
.L_207:
        /*0068*/ 	.byte	0x04, 0x17
        /*006a*/ 	.short	(.L_209 - .L_208)
.L_208:
        /*006c*/ 	.word	0x00000000
        /*0070*/ 	.short	0x0001
        /*0072*/ 	.short	0x0008
        /*0074*/ 	.byte	0x00, 0xf5, 0x21, 0x00


	//----- nvinfo : EIATTR_KPARAM_INFO
	.align		4
.L_209:
        /*0078*/ 	.byte	0x04, 0x17
        /*007a*/ 	.short	(.L_211 - .L_210)
.L_210:
        /*007c*/ 	.word	0x00000000
        /*0080*/ 	.short	0x0000
        /*0082*/ 	.short	0x0000
        /*0084*/ 	.byte	0x00, 0xf5, 0x21, 0x00


	//----- nvinfo : EIATTR_SPARSE_MMA_MASK
	.align		4
.L_211:
        /*0088*/ 	.byte	0x03, 0x50
        /*008a*/ 	.short	0x0000


	//----- nvinfo : EIATTR_WMMA_USED
	.align		4
        /*008c*/ 	.byte	0x01, 0x2b
	.zero		2


	//----- nvinfo : EIATTR_MAXREG_COUNT
	.align		4
        /*0090*/ 	.byte	0x03, 0x1b
        /*0092*/ 	.short	0x00ff


	//----- nvinfo : EIATTR_NUM_BARRIERS
	.align		4
        /*0094*/ 	.byte	0x02, 0x4c
        /*0096*/ 	.byte	0x01
	.zero		1


	//----- nvinfo : EIATTR_EXTERNS
	.align		4
        /*0098*/ 	.byte	0x04, 0x0f
        /*009a*/ 	.short	(.L_213 - .L_212)


	//   ....[0]....
	.align		4
.L_212:
        /*009c*/ 	.word	index@(malloc)


	//   ....[1]....
	.align		4
        /*00a0*/ 	.word	index@(free)


	//----- nvinfo : EIATTR_MERCURY_ISA_VERSION
	.align		4
.L_213:
        /*00a4*/ 	.byte	0x03, 0x5f
        /*00a6*/ 	.short	0x0101


	//----- nvinfo : EIATTR_VRC_CTA_INIT_COUNT
	.align		4
        /*00a8*/ 	.byte	0x02, 0x4a
	.zero		1
	.zero		1


	//----- nvinfo : EIATTR_SYSCALL_OFFSETS
	.align		4
        /*00ac*/ 	.byte	0x04, 0x46
        /*00ae*/ 	.short	(.L_215 - .L_214)


	//   ....[0]....
.L_214:
        /*00b0*/ 	.word	0x000002a0


	//   ....[1]....
        /*00b4*/ 	.word	0x00000380


	//   ....[2]....
        /*00b8*/ 	.word	0x000020d0


	//   ....[3]....
        /*00bc*/ 	.word	0x00002130


	//----- nvinfo : EIATTR_EXIT_INSTR_OFFSETS
	.align		4
.L_215:
        /*00c0*/ 	.byte	0x04, 0x1c
        /*00c2*/ 	.short	(.L_217 - .L_216)


	//   ....[0]....
.L_216:
        /*00c4*/ 	.word	0x00000040


	//   ....[1]....
        /*00c8*/ 	.word	0x000023d0


	//   ....[2]....
        /*00cc*/ 	.word	0x000024e0


	//   ....[3]....
        /*00d0*/ 	.word	0x00002510


	//   ....[4]....
        /*00d4*/ 	.word	0x00002580


	//----- nvinfo : EIATTR_CRS_STACK_SIZE
	.align		4
.L_217:
        /*00d8*/ 	.byte	0x04, 0x1e
        /*00da*/ 	.short	(.L_219 - .L_218)
.L_218:
        /*00dc*/ 	.word	0x00000000


	//----- nvinfo : EIATTR_CBANK_PARAM_SIZE
	.align		4
.L_219:
        /*00e0*/ 	.byte	0x03, 0x19
        /*00e2*/ 	.short	0x002c


	//----- nvinfo : EIATTR_PARAM_CBANK
	.align		4
        /*00e4*/ 	.byte	0x04, 0x0a
        /*00e6*/ 	.short	(.L_221 - .L_220)
	.align		4
.L_220:
        /*00e8*/ 	.word	index@(.nv.constant0._Z27tensor_mul_tensorcore_floatPKfS0_Pfiiiii)
        /*00ec*/ 	.short	0x0380
        /*00ee*/ 	.short	0x002c


	//----- nvinfo : EIATTR_SW_WAR
	.align		4
.L_221:
        /*00f0*/ 	.byte	0x04, 0x36
        /*00f2*/ 	.short	(.L_223 - .L_222)
.L_222:
        /*00f4*/ 	.word	0x00000008
.L_223:


//--------------------- .nv.callgraph             --------------------------
	.section	.nv.callgraph,"",@"SHT_CUDA_CALLGRAPH"
	.align	4
	.sectionentsize	8
	.align		4
        /*0000*/ 	.word	0x00000000
	.align		4
        /*0004*/ 	.word	0xffffffff
	.align		4
        /*0008*/ 	.word	index@(_Z21tensor_mul_tensorcorePKfS0_Pfiiiii)
	.align		4
        /*000c*/ 	.word	index@(free)
	.align		4
        /*0010*/ 	.word	index@(_Z21tensor_mul_tensorcorePKfS0_Pfiiiii)
	.align		4
        /*0014*/ 	.word	index@(malloc)
	.align		4
        /*0018*/ 	.word	index@(_Z27tensor_mul_tensorcore_floatPKfS0_Pfiiiii)
	.align		4
        /*001c*/ 	.word	index@(free)
	.align		4
        /*0020*/ 	.word	index@(_Z27tensor_mul_tensorcore_floatPKfS0_Pfiiiii)
	.align		4
        /*0024*/ 	.word	index@(malloc)
	.align		4
        /*0028*/ 	.word	0x00000000
	.align		4
        /*002c*/ 	.word	0xfffffffe
	.align		4
        /*0030*/ 	.word	0x00000000
	.align		4
        /*0034*/ 	.word	0xfffffffd
	.align		4
        /*0038*/ 	.word	0x00000000
	.align		4
        /*003c*/ 	.word	0xfffffffc


//--------------------- .nv.constant4             --------------------------
	.section	.nv.constant4,"a",@progbits
	.align	8
	.align		8
.nv.constant4:
        /*0000*/ 	.dword	malloc
	.align		8
        /*0008*/ 	.dword	free


//--------------------- .text._Z21tensor_mul_tensorcorePKfS0_Pfiiiii --------------------------
	.section	.text._Z21tensor_mul_tensorcorePKfS0_Pfiiiii,"ax",@progbits
	.align	128
        .global         _Z21tensor_mul_tensorcorePKfS0_Pfiiiii
        .type           _Z21tensor_mul_tensorcorePKfS0_Pfiiiii,@function
        .size           _Z21tensor_mul_tensorcorePKfS0_Pfiiiii,(.L_x_74 - _Z21tensor_mul_tensorcorePKfS0_Pfiiiii)
        .other          _Z21tensor_mul_tensorcorePKfS0_Pfiiiii,@"STO_CUDA_ENTRY STV_DEFAULT"
_Z21tensor_mul_tensorcorePKfS0_Pfiiiii:
.text._Z21tensor_mul_tensorcorePKfS0_Pfiiiii:
[----:B------:R-:W0:Y:S08]  /*0000*/  LDC R1, c[0x0][0x37c] ;  /* 0x0000df00ff017b82 */ /* 0x000e300000000800 */
[----:B------:R-:W1:Y:S01]  /*0010*/  S2UR UR5, SR_CTAID.X ;  /* 0x00000000000579c3 */ /* 0x000e620000002500 */
[----:B------:R-:W2:Y:S01]  /*0020*/  LDCU UR4, c[0x0][0x39c] ;  /* 0x00007380ff0477ac */ /* 0x000ea20008000800 */
[----:B------:R-:W-:-:S02]  /*0030*/  CS2R R26, SRZ ;  /* 0x00000000001a7805 */ /* 0x000fc4000001ff00 */
[----:B------:R-:W-:Y:S02]  /*0040*/  CS2R R24, SRZ ;  /* 0x0000000000187805 */ /* 0x000fe4000001ff00 */
[----:B------:R-:W-:Y:S01]  /*0050*/  CS2R R18, SRZ ;  /* 0x0000000000127805 */ /* 0x000fe2000001ff00 */
[----:B------:R-:W3:Y:S01]  /*0060*/  LDCU UR46, c[0x0][0x3a8] ;  /* 0x00007500ff2e77ac */ /* 0x000ee20008000800 */
[----:B------:R-:W-:Y:S01]  /*0070*/  CS2R R16, SRZ ;  /* 0x0000000000107805 */ /* 0x000fe2000001ff00 */
[----:B------:R-:W2:Y:S01]  /*0080*/  S2UR UR8, SR_CTAID.Z ;  /* 0x00000000000879c3 */ /* 0x000ea20000002700 */
[----:B------:R-:W4:Y:S01]  /*0090*/  LDCU.64 UR12, c[0x0][0x390] ;  /* 0x00007200ff0c77ac */ /* 0x000f220008000a00 */
[----:B------:R-:W5:Y:S06]  /*00a0*/  LDCU UR11, c[0x0][0x3a0] ;  /* 0x00007400ff0b77ac */ /* 0x000f6c0008000800 */
[----:B------:R-:W4:Y:S01]  /*00b0*/  S2UR UR42, SR_CTAID.Y ;  /* 0x00000000002a79c3 */ /* 0x000f220000002600 */
[----:B------:R-:W0:Y:S01]  /*00c0*/  LDCU.64 UR36, c[0x0][0x358] ;  /* 0x00006b00ff2477ac */ /* 0x000e220008000a00 */
[----:B-1----:R-:W-:-:S04]  /*00d0*/  USHF.L.U32 UR5, UR5, 0x4, URZ ;  /* 0x0000000405057899 */ /* 0x002fc800080006ff */
[----:B---3--:R-:W-:Y:S02]  /*00e0*/  UIMAD UR7, UR5, UR46, URZ ;  /* 0x0000002e050772a4 */ /* 0x008fe4000f8e02ff */
[----:B-----5:R-:W-:Y:S02]  /*00f0*/  UIMAD UR5, UR5, UR11, URZ ;  /* 0x0000000b050572a4 */ /* 0x020fe4000f8e02ff */
[----:B--2---:R-:W-:Y:S02]  /*0100*/  UIMAD UR4, UR8, UR4, URZ ;  /* 0x00000004080472a4 */ /* 0x004fe4000f8e02ff */
[----:B------:R-:W-:Y:S02]  /*0110*/  USHF.R.S32.HI UR10, URZ, 0x1f, UR7 ;  /* 0x0000001fff0a7899 */ /* 0x000fe40008011407 */
[----:B------:R-:W-:Y:S02]  /*0120*/  UIMAD UR6, UR4, UR46, URZ ;  /* 0x0000002e040672a4 */ /* 0x000fe4000f8e02ff */
[----:B------:R-:W-:-:S02]  /*0130*/  UIMAD UR4, UR4, UR11, URZ ;  /* 0x0000000b040472a4 */ /* 0x000fc4000f8e02ff */
[----:B----4-:R-:W-:Y:S02]  /*0140*/  USHF.L.U32 UR42, UR42, 0x4, URZ ;  /* 0x000000042a2a7899 */ /* 0x010fe400080006ff */
[----:B------:R-:W-:Y:S02]  /*0150*/  USHF.R.S32.HI UR9, URZ, 0x1f, UR6 ;  /* 0x0000001fff097899 */ /* 0x000fe40008011406 */
[----:B------:R-:W-:Y:S02]  /*0160*/  UIADD3 UR7, UP0, UP1, UR6, UR7, UR42 ;  /* 0x0000000706077290 */ /* 0x000fe4000f91e02a */
[----:B------:R-:W-:Y:S02]  /*0170*/  USHF.R.S32.HI UR43, URZ, 0x1f, UR5 ;  /* 0x0000001fff2b7899 */ /* 0x000fe40008011405 */
[----:B------:R-:W-:Y:S02]  /*0180*/  UIADD3.X UR9, UPT, UPT, UR9, UR10, URZ, UP0, UP1 ;  /* 0x0000000a09097290 */ /* 0x000fe400087e24ff */
[----:B------:R-:W-:-:S02]  /*0190*/  ULEA UR39, UP0, UR7, UR12, 0x2 ;  /* 0x0000000c07277291 */ /* 0x000fc4000f8010ff */
[----:B------:R-:W-:Y:S02]  /*01a0*/  UIMAD UR6, UR8, UR11, URZ ;  /* 0x0000000b080672a4 */ /* 0x000fe4000f8e02ff */
[----:B------:R-:W-:Y:S02]  /*01b0*/  ULEA.HI.X UR40, UR7, UR13, UR9, 0x2, UP0 ;  /* 0x0000000d07287291 */ /* 0x000fe400080f1409 */
[----:B------:R-:W-:Y:S02]  /*01c0*/  UIADD3 UR41, UP0, UPT, UR4, UR5, URZ ;  /* 0x0000000504297290 */ /* 0x000fe4000ff1e0ff */
[----:B------:R-:W-:Y:S02]  /*01d0*/  UIMAD UR6, UR6, UR46, URZ ;  /* 0x0000002e060672a4 */ /* 0x000fe4000f8e02ff */
[----:B------:R-:W-:Y:S02]  /*01e0*/  ULEA.HI.X.SX32 UR43, UR4, UR43, 0x1, UP0 ;  /* 0x0000002b042b7291 */ /* 0x000fe400080f0eff */
[----:B------:R-:W-:-:S02]  /*01f0*/  UISETP.GE.AND UP0, UPT, UR11, 0x1, UPT ;  /* 0x000000010b00788c */ /* 0x000fc4000bf06270 */
[----:B------:R-:W-:-:S04]  /*0200*/  UIADD3 UR42, UP1, UPT, UR6, UR42, URZ ;  /* 0x0000002a062a7290 */ /* 0x000fc8000ff3e0ff */
[----:B------:R-:W-:-:S03]  /*0210*/  ULEA.HI.X.SX32 UR44, UR6, URZ, 0x1, UP1 ;  /* 0x000000ff062c7291 */ /* 0x000fc600088f0eff */
[----:B0-----:R-:W-:Y:S09]  /*0220*/  BRA.U !UP0, `(.L_x_0) ;  /* 0x0000002108487547 */ /* 0x001ff2000b800000 */
[----:B------:R-:W0:Y:S01]  /*0230*/  LDCU.64 UR4, c[0x0][0x380] ;  /* 0x00007000ff0477ac */ /* 0x000e220008000a00 */
[----:B------:R-:W-:Y:S01]  /*0240*/  IMAD.MOV.U32 R27, RZ, RZ, RZ ;  /* 0x000000ffff1b7224 */ /* 0x000fe200078e00ff */
[----:B------:R-:W-:Y:S01]  /*0250*/  ULOP3.LUT UR46, UR46, 0x7ffffff0, URZ, 0xc0, !UPT ;  /* 0x7ffffff02e2e7892 */ /* 0x000fe2000f8ec0ff */
[----:B------:R-:W-:Y:S01]  /*0260*/  UMOV UR38, URZ ;  /* 0x000000ff00267c82 */ /* 0x000fe20008000000 */
[----:B0-----:R-:W-:-:S04]  /*0270*/  UIADD3 UR45, UP0, UPT, UR4, 0x20, URZ ;  /* 0x00000020042d7890 */ /* 0x001fc8000ff1e0ff */
[----:B------:R-:W-:-:S12]  /*0280*/  UIADD3.X UR47, UPT, UPT, URZ, UR5, URZ, UP0, !UPT ;  /* 0x00000005ff2f7290 */ /* 0x000fd800087fe4ff */
.L_x_21:
[----:B------:R-:W0:Y:S01]  /*0290*/  LDCU UR4, c[0x0][0x3a0] ;  /* 0x00007400ff0477ac */ /* 0x000e220008000800 */
[----:B------:R-:W-:-:S04]  /*02a0*/  UIADD3 UR48, UPT, UPT, UR38, 0x10, URZ ;  /* 0x0000001026307890 */ /* 0x000fc8000fffe0ff */
[----:B0-----:R-:W-:-:S09]  /*02b0*/  UISETP.GT.AND UP0, UPT, UR48, UR4, UPT ;  /* 0x000000043000728c */ /* 0x001fd2000bf04270 */
[----:B------:R-:W-:Y:S05]  /*02c0*/  BRA.U UP0, `(.L_x_1) ;  /* 0x0000002100107547 */ /* 0x000fea000b800000 */
[----:B------:R-:W-:Y:S01]  /*02d0*/  MOV R2, 0x0 ;  /* 0x0000000000027802 */ /* 0x000fe20000000f00 */
[----:B------:R-:W-:Y:S01]  /*02e0*/  USHF.L.U32 UR4, UR4, 0x5, URZ ;  /* 0x0000000504047899 */ /* 0x000fe200080006ff */
[----:B------:R-:W-:Y:S02]  /*02f0*/  IMAD.MOV.U32 R5, RZ, RZ, RZ ;  /* 0x000000ffff057224 */ /* 0x000fe400078e00ff */
[----:B------:R0:W1:Y:S03]  /*0300*/  LDC.64 R6, c[0x4][R2] ;  /* 0x0100000002067b82 */ /* 0x0000660000000a00 */
[----:B------:R-:W-:-:S07]  /*0310*/  IMAD.U32 R4, RZ, RZ, UR4 ;  /* 0x00000004ff047e24 */ /* 0x000fce000f8e00ff */
[----:B------:R-:W-:-:S07]  /*0320*/  LEPC R20, `(.L_x_2) ;  /* 0x000000001014794e */ /* 0x000fce0000000000 */
[----:B01----:R-:W-:Y:S05]  /*0330*/  CALL.ABS.NOINC R6 ;  /* 0x0000000006007343 */ /* 0x003fea0003c00000 */
.L_x_2:
[----:B------:R-:W0:Y:S01]  /*0340*/  LDCU UR4, c[0x0][0x3a8] ;  /* 0x00007500ff0477ac */ /* 0x000e220008000800 */
[----:B------:R-:W1:Y:S01]  /*0350*/  LDC.64 R2, c[0x4][R2] ;  /* 0x0100000002027b82 */ /* 0x000e620000000a00 */
[----:B------:R-:W-:Y:S02]  /*0360*/  IMAD.MOV.U32 R36, RZ, RZ, R4 ;  /* 0x000000ffff247224 */ /* 0x000fe400078e0004 */
[----:B------:R-:W-:Y:S01]  /*0370*/  IMAD.MOV.U32 R37, RZ, RZ, R5 ;  /* 0x000000ffff257224 */ /* 0x000fe200078e0005 */
[----:B0-----:R-:W-:-:S04]  /*0380*/  USHF.L.U32 UR4, UR4, 0x4, URZ ;  /* 0x0000000404047899 */ /* 0x001fc800080006ff */
[----:B------:R-:W-:-:S06]  /*0390*/  UIMAD.WIDE UR4, UR4, 0x2, URZ ;  /* 0x00000002040478a5 */ /* 0x000fcc000f8e02ff */
[----:B------:R-:W-:Y:S02]  /*03a0*/  IMAD.U32 R6, RZ, RZ, UR4 ;  /* 0x00000004ff067e24 */ /* 0x000fe4000f8e00ff */
[----:B------:R-:W-:Y:S02]  /*03b0*/  IMAD.U32 R9, RZ, RZ, UR5 ;  /* 0x00000005ff097e24 */ /* 0x000fe4000f8e00ff */
[----:B------:R-:W-:Y:S02]  /*03c0*/  IMAD.U32 R7, RZ, RZ, UR5 ;  /* 0x00000005ff077e24 */ /* 0x000fe4000f8e00ff */
[----:B------:R-:W-:Y:S02]  /*03d0*/  IMAD.U32 R8, RZ, RZ, UR4 ;  /* 0x00000004ff087e24 */ /* 0x000fe4000f8e00ff */
[----:B------:R-:W-:Y:S02]  /*03e0*/  IMAD.MOV.U32 R4, RZ, RZ, R6 ;  /* 0x000000ffff047224 */ /* 0x000fe400078e0006 */
[----:B------:R-:W-:-:S07]  /*03f0*/  IMAD.MOV.U32 R5, RZ, RZ, R9 ;  /* 0x000000ffff057224 */ /* 0x000fce00078e0009 */
[----:B------:R-:W-:-:S07]  /*0400*/  LEPC R20, `(.L_x_3) ;  /* 0x000000001014794e */ /* 0x000fce0000000000 */
[----:B-1----:R-:W-:Y:S05]  /*0410*/  CALL.ABS.NOINC R2 ;  /* 0x0000000002007343 */ /* 0x002fea0003c00000 */
.L_x_3:
[----:B------:R-:W-:Y:S01]  /*0420*/  BSSY.RECONVERGENT B0, `(.L_x_4) ;  /* 0x00000e5000007945 */ /* 0x000fe20003800200 */
[----:B------:R-:W-:Y:S02]  /*0430*/  IMAD.MOV.U32 R22, RZ, RZ, R4 ;  /* 0x000000ffff167224 */ /* 0x000fe400078e0004 */
[----:B------:R-:W-:Y:S02]  /*0440*/  IMAD.MOV.U32 R23, RZ, RZ, R5 ;  /* 0x000000ffff177224 */ /* 0x000fe400078e0005 */
[----:B------:R-:W-:-:S07]  /*0450*/  IMAD.MOV.U32 R0, RZ, RZ, RZ ;  /* 0x000000ffff007224 */ /* 0x000fce00078e00ff */
.L_x_10:
[----:B0-----:R-:W0:Y:S01]  /*0460*/  LDC R5, c[0x0][0x3a0] ;  /* 0x0000e800ff057b82 */ /* 0x001e220000000800 */
[----:B----4-:R-:W-:Y:S01]  /*0470*/  IMAD.MOV.U32 R2, RZ, RZ, RZ ;  /* 0x000000ffff027224 */ /* 0x010fe200078e00ff */
[----:B0-----:R-:W-:Y:S01]  /*0480*/  ISETP.GE.U32.AND P1, PT, R5, 0x10, PT ;  /* 0x000000100500780c */ /* 0x001fe20003f26070 */
[C---:B------:R-:W-:Y:S02]  /*0490*/  IMAD R3, R0.reuse, R5, RZ ;  /* 0x0000000500037224 */ /* 0x040fe400078e02ff */
[----:B------:R-:W-:-:S05]  /*04a0*/  VIADD R0, R0, 0x1 ;  /* 0x0000000100007836 */ /* 0x000fca0000000000 */
[----:B------:R-:W-:-:S05]  /*04b0*/  ISETP.NE.AND P0, PT, R0, 0x10, PT ;  /* 0x000000100000780c */ /* 0x000fca0003f05270 */
[----:B-123--:R-:W-:Y:S08]  /*04c0*/  @!P1 BRA `(.L_x_5) ;  /* 0x0000000400509947 */ /* 0x00eff00003800000 */
[----:B------:R-:W-:Y:S01]  /*04d0*/  IMAD.WIDE.U32 R6, R3, 0x2, R36 ;  /* 0x0000000203067825 */ /* 0x000fe200078e0024 */
[----:B------:R-:W-:Y:S01]  /*04e0*/  LOP3.LUT R2, R5, 0x7ffffff0, RZ, 0xc0, !PT ;  /* 0x7ffffff005027812 */ /* 0x000fe200078ec0ff */
[----:B------:R-:W-:Y:S02]  /*04f0*/  BSSY.RECONVERGENT B1, `(.L_x_5) ;  /* 0x0000051000017945 */ /* 0x000fe40003800200 */
[----:B------:R-:W-:Y:S01]  /*0500*/  VIADD R4, R3, UR38 ;  /* 0x0000002603047c36 */ /* 0x000fe20008000000 */
[----:B------:R-:W-:Y:S01]  /*0510*/  IADD3 R11, P1, PT, R6, 0x10, RZ ;  /* 0x00000010060b7810 */ /* 0x000fe20007f3e0ff */
[----:B------:R-:W-:-:S04]  /*0520*/  IMAD.MOV R10, RZ, RZ, -R2 ;  /* 0x000000ffff0a7224 */ /* 0x000fc800078e0a02 */
[----:B------:R-:W-:-:S08]  /*0530*/  IMAD.X R12, RZ, RZ, R7, P1 ;  /* 0x000000ffff0c7224 */ /* 0x000fd000008e0607 */
.L_x_6:
[----:B-1----:R-:W-:-:S05]  /*0540*/  IADD3 R7, P1, PT, R4, UR41, RZ ;  /* 0x0000002904077c10 */ /* 0x002fca000ff3e0ff */
[----:B------:R-:W-:Y:S01]  /*0550*/  IMAD.X R8, RZ, RZ, UR43, P1 ;  /* 0x0000002bff087e24 */ /* 0x000fe200088e06ff */
[----:B------:R-:W-:-:S04]  /*0560*/  LEA R6, P1, R7, UR45, 0x2 ;  /* 0x0000002d07067c11 */ /* 0x000fc8000f8210ff */
[----:B------:R-:W-:-:S05]  /*0570*/  LEA.HI.X R7, R7, UR47, R8, 0x2, P1 ;  /* 0x0000002f07077c11 */ /* 0x000fca00088f1408 */
[----:B------:R-:W2:Y:S01]  /*0580*/  LDG.E R8, desc[UR36][R6.64+-0x20] ;  /* 0xffffe02406087981 */ /* 0x000ea2000c1e1900 */
[----:B------:R-:W-:Y:S01]  /*0590*/  IMAD.MOV.U32 R9, RZ, RZ, R12 ;  /* 0x000000ffff097224 */ /* 0x000fe200078e000c */
[----:B--2---:R-:W-:-:S04]  /*05a0*/  F2FP.F16.F32.PACK_AB R8, RZ, R8 ;  /* 0x00000008ff08723e */ /* 0x004fc800000000ff */
[----:B------:R-:W-:Y:S01]  /*05b0*/  PRMT R13, R8, 0x7610, R13 ;  /* 0x00007610080d7816 */ /* 0x000fe2000000000d */
[----:B------:R-:W-:-:S05]  /*05c0*/  IMAD.MOV.U32 R8, RZ, RZ, R11 ;  /* 0x000000ffff087224 */ /* 0x000fca00078e000b */
[----:B------:R0:W-:Y:S04]  /*05d0*/  ST.E.U16 desc[UR36][R8.64+-0x10], R13 ;  /* 0xfffff00d08007985 */ /* 0x0001e8000c101524 */
[----:B------:R-:W2:Y:S02]  /*05e0*/  LDG.E R11, desc[UR36][R6.64+-0x1c] ;  /* 0xffffe424060b7981 */ /* 0x000ea4000c1e1900 */
[----:B--2---:R-:W-:-:S04]  /*05f0*/  F2FP.F16.F32.PACK_AB R11, RZ, R11 ;  /* 0x0000000bff0b723e */ /* 0x004fc800000000ff */
[----:B------:R-:W-:-:S05]  /*0600*/  PRMT R12, R11, 0x7610, R12 ;  /* 0x000076100b0c7816 */ /* 0x000fca000000000c */
[----:B------:R1:W-:Y:S04]  /*0610*/  ST.E.U16 desc[UR36][R8.64+-0xe], R12 ;  /* 0xfffff20c08007985 */ /* 0x0003e8000c101524 */
[----:B------:R-:W2:Y:S02]  /*0620*/  LDG.E R11, desc[UR36][R6.64+-0x18] ;  /* 0xffffe824060b7981 */ /* 0x000ea4000c1e1900 */
[----:B--2---:R-:W-:-:S04]  /*0630*/  F2FP.F16.F32.PACK_AB R11, RZ, R11 ;  /* 0x0000000bff0b723e */ /* 0x004fc800000000ff */
[----:B------:R-:W-:-:S05]  /*0640*/  PRMT R14, R11, 0x7610, R14 ;  /* 0x000076100b0e7816 */ /* 0x000fca000000000e */
[----:B------:R2:W-:Y:S04]  /*0650*/  ST.E.U16 desc[UR36][R8.64+-0xc], R14 ;  /* 0xfffff40e08007985 */ /* 0x0005e8000c101524 */
[----:B------:R-:W3:Y:S02]  /*0660*/  LDG.E R11, desc[UR36][R6.64+-0x14] ;  /* 0xffffec24060b7981 */ /* 0x000ee4000c1e1900 */
[----:B---3--:R-:W-:-:S04]  /*0670*/  F2FP.F16.F32.PACK_AB R11, RZ, R11 ;  /* 0x0000000bff0b723e */ /* 0x008fc800000000ff */
[----:B0-----:R-:W-:-:S05]  /*0680*/  PRMT R13, R11, 0x7610, R13 ;  /* 0x000076100b0d7816 */ /* 0x001fca000000000d */
[----:B------:R0:W-:Y:S04]  /*0690*/  ST.E.U16 desc[UR36][R8.64+-0xa], R13 ;  /* 0xfffff60d08007985 */ /* 0x0001e8000c101524 */
[----:B------:R-:W3:Y:S02]  /*06a0*/  LDG.E R11, desc[UR36][R6.64+-0x10] ;  /* 0xfffff024060b7981 */ /* 0x000ee4000c1e1900 */
[----:B---3--:R-:W-:-:S04]  /*06b0*/  F2FP.F16.F32.PACK_AB R11, RZ, R11 ;  /* 0x0000000bff0b723e */ /* 0x008fc800000000ff */
[----:B-1----:R-:W-:-:S05]  /*06c0*/  PRMT R12, R11, 0x7610, R12 ;  /* 0x000076100b0c7816 */ /* 0x002fca000000000c */
[----:B------:R1:W-:Y:S04]  /*06d0*/  ST.E.U16 desc[UR36][R8.64+-0x8], R12 ;  /* 0xfffff80c08007985 */ /* 0x0003e8000c101524 */
[----:B------:R-:W3:Y:S02]  /*06e0*/  LDG.E R11, desc[UR36][R6.64+-0xc] ;  /* 0xfffff424060b7981 */ /* 0x000ee4000c1e1900 */
[----:B---3--:R-:W-:-:S04]  /*06f0*/  F2FP.F16.F32.PACK_AB R11, RZ, R11 ;  /* 0x0000000bff0b723e */ /* 0x008fc800000000ff */
[----:B--2---:R-:W-:-:S05]  /*0700*/  PRMT R14, R11, 0x7610, R14 ;  /* 0x000076100b0e7816 */ /* 0x004fca000000000e */
        /* <DEDUP_REMOVED lines=28> */
[----:B------:R-:W-:Y:S04]  /*08d0*/  ST.E.U16 desc[UR36][R8.64+0x8], R13 ;  /* 0x0000080d08007985 */ /* 0x000fe8000c101524 */
        /* <DEDUP_REMOVED lines=8> */
[----:B------:R-:W2:Y:S01]  /*0960*/  LDG.E R11, desc[UR36][R6.64+0x1c] ;  /* 0x00001c24060b7981 */ /* 0x000ea2000c1e1900 */
[----:B------:R-:W-:Y:S02]  /*0970*/  VIADD R10, R10, 0x10 ;  /* 0x000000100a0a7836 */ /* 0x000fe40000000000 */
[----:B------:R-:W-:-:S03]  /*0980*/  VIADD R4, R4, 0x10 ;  /* 0x0000001004047836 */ /* 0x000fc60000000000 */
[----:B------:R-:W-:Y:S02]  /*0990*/  ISETP.NE.AND P1, PT, R10, RZ, PT ;  /* 0x000000ff0a00720c */ /* 0x000fe40003f25270 */
[----:B--2---:R-:W-:-:S04]  /*09a0*/  F2FP.F16.F32.PACK_AB R11, RZ, R11 ;  /* 0x0000000bff0b723e */ /* 0x004fc800000000ff */
[----:B------:R-:W-:Y:S02]  /*09b0*/  PRMT R7, R11, 0x7610, R7 ;  /* 0x000076100b077816 */ /* 0x000fe40000000007 */
[----:B------:R-:W-:-:S03]  /*09c0*/  IADD3 R11, P2, PT, R8, 0x20, RZ ;  /* 0x00000020080b7810 */ /* 0x000fc60007f5e0ff */
[----:B------:R1:W-:Y:S02]  /*09d0*/  ST.E.U16 desc[UR36][R8.64+0xe], R7 ;  /* 0x00000e0708007985 */ /* 0x0003e4000c101524 */
[----:B0-----:R-:W-:Y:S01]  /*09e0*/  IMAD.X R12, RZ, RZ, R9, P2 ;  /* 0x000000ffff0c7224 */ /* 0x001fe200010e0609 */
[----:B------:R-:W-:Y:S07]  /*09f0*/  @P1 BRA `(.L_x_6) ;  /* 0xfffffff800d01947 */ /* 0x000fee000383ffff */
[----:B------:R-:W-:Y:S05]  /*0a00*/  BSYNC.RECONVERGENT B1 ;  /* 0x0000000000017941 */ /* 0x000fea0003800200 */
.L_x_5:
[----:B------:R-:W0:Y:S02]  /*0a10*/  LDCU UR4, c[0x0][0x3a0] ;  /* 0x00007400ff0477ac */ /* 0x000e240008000800 */
[----:B0-----:R-:W-:-:S04]  /*0a20*/  ULOP3.LUT UR5, UR4, 0xf, URZ, 0xc0, !UPT ;  /* 0x0000000f04057892 */ /* 0x001fc8000f8ec0ff */
[----:B------:R-:W-:-:S09]  /*0a30*/  UISETP.NE.AND UP0, UPT, UR5, URZ, UPT ;  /* 0x000000ff0500728c */ /* 0x000fd2000bf05270 */
[----:B------:R-:W-:Y:S05]  /*0a40*/  BRA.U !UP0, `(.L_x_7) ;  /* 0x0000000908047547 */ /* 0x000fea000b800000 */
[----:B------:R-:W-:Y:S02]  /*0a50*/  ULOP3.LUT UR6, UR4, 0x7, URZ, 0xc0, !UPT ;  /* 0x0000000704067892 */ /* 0x000fe4000f8ec0ff */
[----:B------:R-:W-:Y:S02]  /*0a60*/  UIADD3 UR4, UPT, UPT, UR5, -0x1, URZ ;  /* 0xffffffff05047890 */ /* 0x000fe4000fffe0ff */
[----:B------:R-:W-:Y:S02]  /*0a70*/  UISETP.NE.AND UP1, UPT, UR6, URZ, UPT ;  /* 0x000000ff0600728c */ /* 0x000fe4000bf25270 */
[----:B------:R-:W-:-:S09]  /*0a80*/  UISETP.GE.U32.AND UP0, UPT, UR4, 0x7, UPT ;  /* 0x000000070400788c */ /* 0x000fd2000bf06070 */
[----:B------:R-:W-:Y:S05]  /*0a90*/  BRA.U !UP0, `(.L_x_8) ;  /* 0x0000000108cc7547 */ /* 0x000fea000b800000 */
[----:B------:R-:W0:Y:S01]  /*0aa0*/  LDCU.64 UR4, c[0x0][0x380] ;  /* 0x00007000ff0477ac */ /* 0x000e220008000a00 */
[----:B------:R-:W-:-:S04]  /*0ab0*/  VIADD R11, R3, UR38 ;  /* 0x00000026030b7c36 */ /* 0x000fc80008000000 */
[----:B------:R-:W-:-:S05]  /*0ac0*/  IMAD.IADD R4, R2, 0x1, R11 ;  /* 0x0000000102047824 */ /* 0x000fca00078e020b */
[----:B------:R-:W-:-:S05]  /*0ad0*/  IADD3 R4, P1, PT, R4, UR41, RZ ;  /* 0x0000002904047c10 */ /* 0x000fca000ff3e0ff */
[----:B-1----:R-:W-:Y:S01]  /*0ae0*/  IMAD.X R7, RZ, RZ, UR43, P1 ;  /* 0x0000002bff077e24 */ /* 0x002fe200088e06ff */
[----:B0-----:R-:W-:-:S04]  /*0af0*/  LEA R8, P1, R4, UR4, 0x2 ;  /* 0x0000000404087c11 */ /* 0x001fc8000f8210ff */
[----:B------:R-:W-:-:S05]  /*0b00*/  LEA.HI.X R9, R4, UR5, R7, 0x2, P1 ;  /* 0x0000000504097c11 */ /* 0x000fca00088f1407 */
[----:B------:R-:W2:Y:S01]  /*0b10*/  LDG.E R8, desc[UR36][R8.64] ;  /* 0x0000002408087981 */ /* 0x000ea2000c1e1900 */
[--C-:B------:R-:W-:Y:S01]  /*0b20*/  IADD3 R12, P1, P2, R11, UR41, R2.reuse ;  /* 0x000000290b0c7c10 */ /* 0x100fe2000fa3e002 */
[----:B------:R-:W-:Y:S02]  /*0b30*/  IMAD.IADD R7, R3, 0x1, R2 ;  /* 0x0000000103077824 */ /* 0x000fe400078e0202 */
[----:B------:R-:W-:Y:S01]  /*0b40*/  IMAD.MOV.U32 R10, RZ, RZ, R36 ;  /* 0x000000ffff0a7224 */ /* 0x000fe200078e0024 */
[----:B------:R-:W-:Y:S01]  /*0b50*/  IADD3.X R13, PT, PT, RZ, UR43, RZ, P1, P2 ;  /* 0x0000002bff0d7c10 */ /* 0x000fe20008fe44ff */
[----:B------:R-:W-:Y:S01]  /*0b60*/  IMAD.MOV.U32 R11, RZ, RZ, R37 ;  /* 0x000000ffff0b7224 */ /* 0x000fe200078e0025 */
[----:B------:R-:W-:Y:S01]  /*0b70*/  LEA R6, P1, R12, UR4, 0x2 ;  /* 0x000000040c067c11 */ /* 0x000fe2000f8210ff */
[----:B------:R-:W-:-:S03]  /*0b80*/  IMAD.WIDE.U32 R10, R7, 0x2, R10 ;  /* 0x00000002070a7825 */ /* 0x000fc600078e000a */
[----:B------:R-:W-:Y:S02]  /*0b90*/  LEA.HI.X R7, R12, UR5, R13, 0x2, P1 ;  /* 0x000000050c077c11 */ /* 0x000fe400088f140d */
[----:B--2---:R-:W-:-:S04]  /*0ba0*/  F2FP.F16.F32.PACK_AB R4, RZ, R8 ;  /* 0x00000008ff04723e */ /* 0x004fc800000000ff */
[----:B------:R-:W-:-:S05]  /*0bb0*/  PRMT R13, R4, 0x7610, R13 ;  /* 0x00007610040d7816 */ /* 0x000fca000000000d */
[----:B------:R0:W-:Y:S04]  /*0bc0*/  ST.E.U16 desc[UR36][R10.64], R13 ;  /* 0x0000000d0a007985 */ /* 0x0001e8000c101524 */
[----:B------:R-:W2:Y:S01]  /*0bd0*/  LDG.E R4, desc[UR36][R6.64+0x4] ;  /* 0x0000042406047981 */ /* 0x000ea2000c1e1900 */
[----:B------:R-:W-:-:S05]  /*0be0*/  IADD3 R9, P1, PT, R3, R2, RZ ;  /* 0x0000000203097210 */ /* 0x000fca0007f3e0ff */
[----:B------:R-:W-:Y:S01]  /*0bf0*/  IMAD.X R12, RZ, RZ, RZ, P1 ;  /* 0x000000ffff0c7224 */ /* 0x000fe200008e06ff */
[----:B------:R-:W-:-:S04]  /*0c00*/  LEA R8, P1, R9, R36, 0x1 ;  /* 0x0000002409087211 */ /* 0x000fc800078208ff */
[----:B------:R-:W-:Y:S02]  /*0c10*/  LEA.HI.X R9, R9, R37, R12, 0x1, P1 ;  /* 0x0000002509097211 */ /* 0x000fe400008f0c0c */
[----:B--2---:R-:W-:-:S04]  /*0c20*/  F2FP.F16.F32.PACK_AB R4, RZ, R4 ;  /* 0x00000004ff04723e */ /* 0x004fc800000000ff */
[----:B0-----:R-:W-:-:S05]  /*0c30*/  PRMT R11, R4, 0x7610, R11 ;  /* 0x00007610040b7816 */ /* 0x001fca000000000b */
        /* <DEDUP_REMOVED lines=22> */
[----:B------:R-:W-:Y:S01]  /*0da0*/  VIADD R2, R2, 0x8 ;  /* 0x0000000802027836 */ /* 0x000fe20000000000 */
[----:B--2---:R-:W-:-:S05]  /*0db0*/  F2FP.F16.F32.PACK_AB R4, RZ, R4 ;  /* 0x00000004ff04723e */ /* 0x004fca00000000ff */
[----:B------:R0:W-:Y:S02]  /*0dc0*/  ST.E.U16 desc[UR36][R8.64+0xe], R4 ;  /* 0x00000e0408007985 */ /* 0x0001e4000c101524 */
.L_x_8:
[----:B------:R-:W-:Y:S05]  /*0dd0*/  BRA.U !UP1, `(.L_x_7) ;  /* 0x0000000509207547 */ /* 0x000fea000b800000 */
[----:B------:R-:W-:Y:S01]  /*0de0*/  UIADD3 UR4, UPT, UPT, UR6, -0x1, URZ ;  /* 0xffffffff06047890 */ /* 0x000fe2000fffe0ff */
[----:B------:R-:W-:-:S03]  /*0df0*/  LOP3.LUT P1, R5, R5, 0x3, RZ, 0xc0, !PT ;  /* 0x0000000305057812 */ /* 0x000fc6000782c0ff */
[----:B------:R-:W-:-:S09]  /*0e00*/  UISETP.GE.U32.AND UP0, UPT, UR4, 0x3, UPT ;  /* 0x000000030400788c */ /* 0x000fd2000bf06070 */
[----:B------:R-:W-:Y:S05]  /*0e10*/  BRA.U !UP0, `(.L_x_9) ;  /* 0x00000001088c7547 */ /* 0x000fea000b800000 */
[----:B------:R-:W2:Y:S01]  /*0e20*/  LDCU.64 UR4, c[0x0][0x380] ;  /* 0x00007000ff0477ac */ /* 0x000ea20008000a00 */
[----:B-1----:R-:W-:-:S04]  /*0e30*/  VIADD R7, R3, UR38 ;  /* 0x0000002603077c36 */ /* 0x002fc80008000000 */
[----:B0-----:R-:W-:-:S05]  /*0e40*/  IMAD.IADD R4, R2, 0x1, R7 ;  /* 0x0000000102047824 */ /* 0x001fca00078e0207 */
[----:B------:R-:W-:-:S05]  /*0e50*/  IADD3 R4, P2, PT, R4, UR41, RZ ;  /* 0x0000002904047c10 */ /* 0x000fca000ff5e0ff */
[----:B------:R-:W-:Y:S01]  /*0e60*/  IMAD.X R9, RZ, RZ, UR43, P2 ;  /* 0x0000002bff097e24 */ /* 0x000fe200090e06ff */
[----:B--2---:R-:W-:-:S04]  /*0e70*/  LEA R8, P2, R4, UR4, 0x2 ;  /* 0x0000000404087c11 */ /* 0x004fc8000f8410ff */
[----:B------:R-:W-:-:S05]  /*0e80*/  LEA.HI.X R9, R4, UR5, R9, 0x2, P2 ;  /* 0x0000000504097c11 */ /* 0x000fca00090f1409 */
[----:B------:R0:W2:Y:S01]  /*0e90*/  LDG.E R8, desc[UR36][R8.64] ;  /* 0x0000002408087981 */ /* 0x0000a2000c1e1900 */
[--C-:B------:R-:W-:Y:S01]  /*0ea0*/  IADD3 R7, P2, P3, R7, UR41, R2.reuse ;  /* 0x0000002907077c10 */ /* 0x100fe2000fb5e002 */
[----:B------:R-:W-:-:S03]  /*0eb0*/  IMAD.IADD R11, R3, 0x1, R2 ;  /* 0x00000001030b7824 */ /* 0x000fc600078e0202 */
[----:B------:R-:W-:Y:S02]  /*0ec0*/  IADD3.X R12, PT, PT, RZ, UR43, RZ, P2, P3 ;  /* 0x0000002bff0c7c10 */ /* 0x000fe400097e64ff */
[----:B------:R-:W-:Y:S01]  /*0ed0*/  LEA R6, P2, R7, UR4, 0x2 ;  /* 0x0000000407067c11 */ /* 0x000fe2000f8410ff */
[----:B0-----:R-:W-:-:S03]  /*0ee0*/  IMAD.MOV.U32 R9, RZ, RZ, R37 ;  /* 0x000000ffff097224 */ /* 0x001fc600078e0025 */
[----:B------:R-:W-:Y:S02]  /*0ef0*/  LEA.HI.X R7, R7, UR5, R12, 0x2, P2 ;  /* 0x0000000507077c11 */ /* 0x000fe400090f140c */
[----:B--2---:R-:W-:Y:S01]  /*0f00*/  F2FP.F16.F32.PACK_AB R4, RZ, R8 ;  /* 0x00000008ff04723e */ /* 0x004fe200000000ff */
[----:B------:R-:W-:-:S03]  /*0f10*/  IMAD.MOV.U32 R8, RZ, RZ, R36 ;  /* 0x000000ffff087224 */ /* 0x000fc600078e0024 */
[----:B------:R-:W-:Y:S01]  /*0f20*/  PRMT R13, R4, 0x7610, R13 ;  /* 0x00007610040d7816 */ /* 0x000fe2000000000d */
[----:B------:R-:W-:-:S05]  /*0f30*/  IMAD.WIDE.U32 R10, R11, 0x2, R8 ;  /* 0x000000020b0a7825 */ /* 0x000fca00078e0008 */
        /* <DEDUP_REMOVED lines=9> */
[----:B------:R-:W3:Y:S02]  /*0fd0*/  LDG.E R4, desc[UR36][R6.64+0x8] ;  /* 0x0000082406047981 */ /* 0x000ee4000c1e1900 */
[----:B---3--:R-:W-:-:S04]  /*0fe0*/  F2FP.F16.F32.PACK_AB R4, RZ, R4 ;  /* 0x00000004ff04723e */ /* 0x008fc800000000ff */
[----:B------:R-:W-:-:S05]  /*0ff0*/  PRMT R10, R4, 0x7610, R10 ;  /* 0x00007610040a7816 */ /* 0x000fca000000000a */
[----:B------:R2:W-:Y:S04]  /*1000*/  ST.E.U16 desc[UR36][R8.64+0x4], R10 ;  /* 0x0000040a08007985 */ /* 0x0005e8000c101524 */
[----:B------:R-:W3:Y:S01]  /*1010*/  LDG.E R4, desc[UR36][R6.64+0xc] ;  /* 0x00000c2406047981 */ /* 0x000ee2000c1e1900 */
[----:B------:R-:W-:Y:S01]  /*1020*/  VIADD R2, R2, 0x4 ;  /* 0x0000000402027836 */ /* 0x000fe20000000000 */
[----:B---3--:R-:W-:-:S05]  /*1030*/  F2FP.F16.F32.PACK_AB R4, RZ, R4 ;  /* 0x00000004ff04723e */ /* 0x008fca00000000ff */
[----:B------:R2:W-:Y:S02]  /*1040*/  ST.E.U16 desc[UR36][R8.64+0x6], R4 ;  /* 0x0000060408007985 */ /* 0x0005e4000c101524 */
.L_x_9:
[----:B------:R-:W-:Y:S05]  /*1050*/  @!P1 BRA `(.L_x_7) ;  /* 0x0000000000809947 */ /* 0x000fea0003800000 */
[----:B------:R-:W3:Y:S01]  /*1060*/  LDCU.64 UR4, c[0x0][0x380] ;  /* 0x00007000ff0477ac */ /* 0x000ee20008000a00 */
[----:B------:R-:W-:-:S04]  /*1070*/  VIADD R13, R3, UR38 ;  /* 0x00000026030d7c36 */ /* 0x000fc80008000000 */
[----:B0-2---:R-:W-:-:S05]  /*1080*/  IMAD.IADD R4, R13, 0x1, R2 ;  /* 0x000000010d047824 */ /* 0x005fca00078e0202 */
[----:B------:R-:W-:-:S05]  /*1090*/  IADD3 R4, P1, PT, R4, UR41, RZ ;  /* 0x0000002904047c10 */ /* 0x000fca000ff3e0ff */
[----:B-1----:R-:W-:Y:S01]  /*10a0*/  IMAD.X R7, RZ, RZ, UR43, P1 ;  /* 0x0000002bff077e24 */ /* 0x002fe200088e06ff */
[----:B---3--:R-:W-:-:S04]  /*10b0*/  LEA R8, P1, R4, UR4, 0x2 ;  /* 0x0000000404087c11 */ /* 0x008fc8000f8210ff */
[----:B------:R-:W-:-:S05]  /*10c0*/  LEA.HI.X R9, R4, UR5, R7, 0x2, P1 ;  /* 0x0000000504097c11 */ /* 0x000fca00088f1407 */
[----:B------:R-:W2:Y:S01]  /*10d0*/  LDG.E R8, desc[UR36][R8.64] ;  /* 0x0000002408087981 */ /* 0x000ea2000c1e1900 */
[----:B------:R-:W-:Y:S01]  /*10e0*/  IMAD.IADD R11, R3, 0x1, R2 ;  /* 0x00000001030b7824 */ /* 0x000fe200078e0202 */
[----:B------:R-:W-:Y:S01]  /*10f0*/  ISETP.NE.AND P1, PT, R5, 0x1, PT ;  /* 0x000000010500780c */ /* 0x000fe20003f25270 */
[----:B------:R-:W-:Y:S02]  /*1100*/  IMAD.MOV.U32 R6, RZ, RZ, R36 ;  /* 0x000000ffff067224 */ /* 0x000fe400078e0024 */
[----:B------:R-:W-:Y:S02]  /*1110*/  IMAD.MOV.U32 R7, RZ, RZ, R37 ;  /* 0x000000ffff077224 */ /* 0x000fe400078e0025 */
[----:B------:R-:W-:Y:S01]  /*1120*/  IMAD.WIDE.U32 R6, R11, 0x2, R6 ;  /* 0x000000020b067825 */ /* 0x000fe200078e0006 */
[----:B--2---:R-:W-:-:S05]  /*1130*/  F2FP.F16.F32.PACK_AB R4, RZ, R8 ;  /* 0x00000008ff04723e */ /* 0x004fca00000000ff */
[----:B------:R3:W-:Y:S02]  /*1140*/  ST.E.U16 desc[UR36][R6.64], R4 ;  /* 0x0000000406007985 */ /* 0x0007e4000c101524 */
[----:B------:R-:W-:Y:S05]  /*1150*/  @!P1 BRA `(.L_x_7) ;  /* 0x0000000000409947 */ /* 0x000fea0003800000 */
[----:B---3--:R-:W-:-:S04]  /*1160*/  IADD3 R4, P1, P2, R13, UR41, R2 ;  /* 0x000000290d047c10 */ /* 0x008fc8000fa3e002 */
[----:B------:R-:W-:Y:S02]  /*1170*/  IADD3.X R7, PT, PT, RZ, UR43, RZ, P1, P2 ;  /* 0x0000002bff077c10 */ /* 0x000fe40008fe44ff */
[----:B------:R-:W-:-:S04]  /*1180*/  LEA R6, P1, R4, UR4, 0x2 ;  /* 0x0000000404067c11 */ /* 0x000fc8000f8210ff */
[----:B------:R-:W-:-:S05]  /*1190*/  LEA.HI.X R7, R4, UR5, R7, 0x2, P1 ;  /* 0x0000000504077c11 */ /* 0x000fca00088f1407 */
[----:B------:R-:W2:Y:S01]  /*11a0*/  LDG.E R4, desc[UR36][R6.64+0x4] ;  /* 0x0000042406047981 */ /* 0x000ea2000c1e1900 */
[----:B------:R-:W-:-:S05]  /*11b0*/  IADD3 R3, P1, PT, R3, R2, RZ ;  /* 0x0000000203037210 */ /* 0x000fca0007f3e0ff */
[----:B------:R-:W-:Y:S01]  /*11c0*/  IMAD.X R8, RZ, RZ, RZ, P1 ;  /* 0x000000ffff087224 */ /* 0x000fe200008e06ff */
[----:B------:R-:W-:-:S04]  /*11d0*/  LEA R2, P1, R3, R36, 0x1 ;  /* 0x0000002403027211 */ /* 0x000fc800078208ff */
[----:B------:R-:W-:Y:S02]  /*11e0*/  LEA.HI.X R3, R3, R37, R8, 0x1, P1 ;  /* 0x0000002503037211 */ /* 0x000fe400008f0c08 */
[----:B------:R-:W-:Y:S02]  /*11f0*/  ISETP.NE.AND P1, PT, R5, 0x2, PT ;  /* 0x000000020500780c */ /* 0x000fe40003f25270 */
[----:B--2---:R-:W-:-:S05]  /*1200*/  F2FP.F16.F32.PACK_AB R4, RZ, R4 ;  /* 0x00000004ff04723e */ /* 0x004fca00000000ff */
[----:B------:R4:W-:Y:S06]  /*1210*/  ST.E.U16 desc[UR36][R2.64+0x2], R4 ;  /* 0x0000020402007985 */ /* 0x0009ec000c101524 */
[----:B------:R-:W-:Y:S05]  /*1220*/  @!P1 BRA `(.L_x_7) ;  /* 0x00000000000c9947 */ /* 0x000fea0003800000 */
[----:B------:R-:W4:Y:S02]  /*1230*/  LDG.E R6, desc[UR36][R6.64+0x8] ;  /* 0x0000082406067981 */ /* 0x000f24000c1e1900 */
[----:B----4-:R-:W-:-:S05]  /*1240*/  F2FP.F16.F32.PACK_AB R4, RZ, R6 ;  /* 0x00000006ff04723e */ /* 0x010fca00000000ff */
[----:B------:R0:W-:Y:S02]  /*1250*/  ST.E.U16 desc[UR36][R2.64+0x4], R4 ;  /* 0x0000040402007985 */ /* 0x0001e4000c101524 */
.L_x_7:
[----:B------:R-:W-:Y:S05]  /*1260*/  @P0 BRA `(.L_x_10) ;  /* 0xfffffff0007c0947 */ /* 0x000fea000383ffff */
[----:B------:R-:W-:Y:S05]  /*1270*/  BSYNC.RECONVERGENT B0 ;  /* 0x0000000000007941 */ /* 0x000fea0003800200 */
.L_x_4:
[----:B------:R-:W0:Y:S02]  /*1280*/  LDCU UR4, c[0x0][0x3a8] ;  /* 0x00007500ff0477ac */ /* 0x000e240008000800 */
[----:B0-2---:R-:W-:-:S05]  /*1290*/  IMAD.U32 R11, RZ, RZ, UR4 ;  /* 0x00000004ff0b7e24 */ /* 0x005fca000f8e00ff */
[----:B------:R-:W-:-:S13]  /*12a0*/  ISETP.GE.AND P0, PT, R11, 0x1, PT ;  /* 0x000000010b00780c */ /* 0x000fda0003f06270 */
[----:B------:R-:W-:Y:S05]  /*12b0*/  @!P0 BRA `(.L_x_11) ;  /* 0x0000000c00748947 */ /* 0x000fea0003800000 */
[----:B------:R-:W-:Y:S01]  /*12c0*/  BSSY.RECONVERGENT B0, `(.L_x_11) ;  /* 0x00000dc000007945 */ /* 0x000fe20003800200 */
[----:B------:R-:W-:-:S07]  /*12d0*/  IMAD.MOV.U32 R0, RZ, RZ, RZ ;  /* 0x000000ffff007224 */ /* 0x000fce00078e00ff */
.L_x_18:
[----:B0-----:R-:W0:Y:S01]  /*12e0*/  LDCU UR4, c[0x0][0x3a8] ;  /* 0x00007500ff0477ac */ /* 0x001e220008000800 */
[----:B--23--:R-:W-:Y:S02]  /*12f0*/  VIADD R6, R0, UR38 ;  /* 0x0000002600067c36 */ /* 0x00cfe40008000000 */
[----:B----4-:R-:W-:Y:S02]  /*1300*/  IMAD.MOV.U32 R4, RZ, RZ, RZ ;  /* 0x000000ffff047224 */ /* 0x010fe400078e00ff */
[----:B0-----:R-:W-:-:S04]  /*1310*/  IMAD.U32 R11, RZ, RZ, UR4 ;  /* 0x00000004ff0b7e24 */ /* 0x001fc8000f8e00ff */
[CC--:B------:R-:W-:Y:S01]  /*1320*/  IMAD R2, R0.reuse, R11.reuse, RZ ;  /* 0x0000000b00027224 */ /* 0x0c0fe200078e02ff */
[----:B------:R-:W-:Y:S01]  /*1330*/  ISETP.GE.U32.AND P1, PT, R11, 0x10, PT ;  /* 0x000000100b00780c */ /* 0x000fe20003f26070 */
[----:B------:R-:W-:Y:S02]  /*1340*/  VIADD R0, R0, 0x1 ;  /* 0x0000000100007836 */ /* 0x000fe40000000000 */
[----:B------:R-:W-:-:S03]  /*1350*/  IMAD R3, R6, R11, RZ ;  /* 0x0000000b06037224 */ /* 0x000fc600078e02ff */
[----:B------:R-:W-:-:S07]  /*1360*/  ISETP.NE.AND P0, PT, R0, 0x10, PT ;  /* 0x000000100000780c */ /* 0x000fce0003f05270 */
[----:B------:R-:W-:Y:S06]  /*1370*/  @!P1 BRA `(.L_x_12) ;  /* 0x0000000400389947 */ /* 0x000fec0003800000 */
[----:B------:R-:W-:Y:S01]  /*1380*/  BSSY.RECONVERGENT B1, `(.L_x_13) ;  /* 0x000004c000017945 */ /* 0x000fe20003800200 */
[----:B-1----:R-:W-:-:S07]  /*1390*/  IMAD.MOV.U32 R8, RZ, RZ, RZ ;  /* 0x000000ffff087224 */ /* 0x002fce00078e00ff */
.L_x_14:
[----:B0-----:R-:W0:Y:S01]  /*13a0*/  LDCU.64 UR4, c[0x0][0x388] ;  /* 0x00007100ff0477ac */ /* 0x001e220008000a00 */
[----:B------:R-:W-:-:S05]  /*13b0*/  IMAD.IADD R4, R3, 0x1, R8 ;  /* 0x0000000103047824 */ /* 0x000fca00078e0208 */
[----:B------:R-:W-:-:S05]  /*13c0*/  IADD3 R5, P1, PT, R4, UR42, RZ ;  /* 0x0000002a04057c10 */ /* 0x000fca000ff3e0ff */
[----:B------:R-:W-:Y:S01]  /*13d0*/  IMAD.X R6, RZ, RZ, UR44, P1 ;  /* 0x0000002cff067e24 */ /* 0x000fe200088e06ff */
[----:B0-----:R-:W-:-:S04]  /*13e0*/  LEA R4, P1, R5, UR4, 0x2 ;  /* 0x0000000405047c11 */ /* 0x001fc8000f8210ff */
[----:B------:R-:W-:-:S05]  /*13f0*/  LEA.HI.X R5, R5, UR5, R6, 0x2, P1 ;  /* 0x0000000505057c11 */ /* 0x000fca00088f1406 */
[----:B------:R-:W2:Y:S01]  /*1400*/  LDG.E R6, desc[UR36][R4.64] ;  /* 0x0000002404067981 */ /* 0x000ea2000c1e1900 */
[----:B------:R-:W-:Y:S01]  /*1410*/  IMAD.IADD R7, R2, 0x1, R8 ;  /* 0x0000000102077824 */ /* 0x000fe200078e0208 */
[----:B--2---:R-:W-:-:S03]  /*1420*/  F2FP.F16.F32.PACK_AB R9, RZ, R6 ;  /* 0x00000006ff09723e */ /* 0x004fc600000000ff */
[----:B------:R-:W-:Y:S01]  /*1430*/  IMAD.WIDE.U32 R6, R7, 0x2, R22 ;  /* 0x0000000207067825 */ /* 0x000fe200078e0016 */
[----:B------:R-:W-:-:S05]  /*1440*/  PRMT R10, R9, 0x7610, R10 ;  /* 0x00007610090a7816 */ /* 0x000fca000000000a */
        /* <DEDUP_REMOVED lines=58> */
[----:B------:R-:W-:-:S05]  /*17f0*/  VIADD R8, R8, 0x10 ;  /* 0x0000001008087836 */ /* 0x000fca0000000000 */
[----:B------:R-:W-:Y:S02]  /*1800*/  ISETP.NE.AND P1, PT, R8, UR46, PT ;  /* 0x0000002e08007c0c */ /* 0x000fe4000bf25270 */
[----:B--2---:R-:W-:-:S05]  /*1810*/  F2FP.F16.F32.PACK_AB R9, RZ, R9 ;  /* 0x00000009ff09723e */ /* 0x004fca00000000ff */
[----:B------:R0:W-:Y:S06]  /*1820*/  ST.E.U16 desc[UR36][R6.64+0x1e], R9 ;  /* 0x00001e0906007985 */ /* 0x0001ec000c101524 */
[----:B------:R-:W-:Y:S05]  /*1830*/  @P1 BRA `(.L_x_14) ;  /* 0xfffffff800d81947 */ /* 0x000fea000383ffff */
[----:B------:R-:W-:Y:S05]  /*1840*/  BSYNC.RECONVERGENT B1 ;  /* 0x0000000000017941 */ /* 0x000fea0003800200 */
.L_x_13:
[----:B------:R-:W-:-:S07]  /*1850*/  IMAD.U32 R4, RZ, RZ, UR46 ;  /* 0x0000002eff047e24 */ /* 0x000fce000f8e00ff */
.L_x_12:
[----:B------:R-:W2:Y:S02]  /*1860*/  LDCU UR4, c[0x0][0x3a8] ;  /* 0x00007500ff0477ac */ /* 0x000ea40008000800 */
[----:B--2---:R-:W-:-:S04]  /*1870*/  ULOP3.LUT UR4, UR4, 0xf, URZ, 0xc0, !UPT ;  /* 0x0000000f04047892 */ /* 0x004fc8000f8ec0ff */
[----:B------:R-:W-:-:S09]  /*1880*/  UISETP.NE.AND UP0, UPT, UR4, URZ, UPT ;  /* 0x000000ff0400728c */ /* 0x000fd2000bf05270 */
[----:B------:R-:W-:Y:S05]  /*1890*/  BRA.U !UP0, `(.L_x_15) ;  /* 0x0000000508f47547 */ /* 0x000fea000b800000 */
[----:B------:R-:W-:-:S04]  /*18a0*/  UIADD3 UR4, UPT, UPT, UR4, -0x1, URZ ;  /* 0xffffffff04047890 */ /* 0x000fc8000fffe0ff */
[----:B------:R-:W-:-:S09]  /*18b0*/  UISETP.GE.U32.AND UP0, UPT, UR4, 0x7, UPT ;  /* 0x000000070400788c */ /* 0x000fd2000bf06070 */
[----:B------:R-:W-:Y:S05]  /*18c0*/  BRA.U !UP0, `(.L_x_16) ;  /* 0x0000000108c87547 */ /* 0x000fea000b800000 */
[----:B------:R-:W1:Y:S01]  /*18d0*/  LDCU.64 UR4, c[0x0][0x388] ;  /* 0x00007100ff0477ac */ /* 0x000e620008000a00 */
[----:B------:R-:W-:-:S05]  /*18e0*/  IMAD.IADD R5, R3, 0x1, R4 ;  /* 0x0000000103057824 */ /* 0x000fca00078e0204 */
[----:B------:R-:W-:-:S05]  /*18f0*/  IADD3 R5, P1, PT, R5, UR42, RZ ;  /* 0x0000002a05057c10 */ /* 0x000fca000ff3e0ff */
[----:B0-----:R-:W-:Y:S01]  /*1900*/  IMAD.X R6, RZ, RZ, UR44, P1 ;  /* 0x0000002cff067e24 */ /* 0x001fe200088e06ff */
[----:B-1----:R-:W-:-:S04]  /*1910*/  LEA R8, P1, R5, UR4, 0x2 ;  /* 0x0000000405087c11 */ /* 0x002fc8000f8210ff */
[----:B------:R-:W-:-:S05]  /*1920*/  LEA.HI.X R9, R5, UR5, R6, 0x2, P1 ;  /* 0x0000000505097c11 */ /* 0x000fca00088f1406 */
[----:B------:R-:W2:Y:S01]  /*1930*/  LDG.E R8, desc[UR36][R8.64] ;  /* 0x0000002408087981 */ /* 0x000ea2000c1e1900 */
[----:B------:R-:W-:Y:S01]  /*1940*/  IADD3 R10, P1, P2, R4, UR42, R3 ;  /* 0x0000002a040a7c10 */ /* 0x000fe2000fa3e003 */
        /* <DEDUP_REMOVED lines=16> */
[----:B------:R-:W-:-:S05]  /*1a50*/  PRMT R10, R5, 0x7610, R10 ;  /* 0x00007610050a7816 */ /* 0x000fca000000000a */
[----:B------:R1:W-:Y:S04]  /*1a60*/  ST.E.U16 desc[UR36][R8.64+0x2], R10 ;  /* 0x0000020a08007985 */ /* 0x0003e8000c101524 */
[----:B------:R-:W2:Y:S02]  /*1a70*/  LDG.E R5, desc[UR36][R6.64+0x8] ;  /* 0x0000082406057981 */ /* 0x000ea4000c1e1900 */
[----:B--2---:R-:W-:-:S04]  /*1a80*/  F2FP.F16.F32.PACK_AB R5, RZ, R5 ;  /* 0x00000005ff05723e */ /* 0x004fc800000000ff */
[----:B0-----:R-:W-:-:S05]  /*1a90*/  PRMT R12, R5, 0x7610, R12 ;  /* 0x00007610050c7816 */ /* 0x001fca000000000c */
[----:B------:R0:W-:Y:S04]  /*1aa0*/  ST.E.U16 desc[UR36][R8.64+0x4], R12 ;  /* 0x0000040c08007985 */ /* 0x0001e8000c101524 */
[----:B------:R-:W2:Y:S02]  /*1ab0*/  LDG.E R5, desc[UR36][R6.64+0xc] ;  /* 0x00000c2406057981 */ /* 0x000ea4000c1e1900 */
[----:B--2---:R-:W-:-:S04]  /*1ac0*/  F2FP.F16.F32.PACK_AB R5, RZ, R5 ;  /* 0x00000005ff05723e */ /* 0x004fc800000000ff */
[----:B------:R-:W-:-:S05]  /*1ad0*/  PRMT R13, R5, 0x7610, R13 ;  /* 0x00007610050d7816 */ /* 0x000fca000000000d */
[----:B------:R2:W-:Y:S04]  /*1ae0*/  ST.E.U16 desc[UR36][R8.64+0x6], R13 ;  /* 0x0000060d08007985 */ /* 0x0005e8000c101524 */
[----:B------:R-:W3:Y:S02]  /*1af0*/  LDG.E R5, desc[UR36][R6.64+0x10] ;  /* 0x0000102406057981 */ /* 0x000ee4000c1e1900 */
[----:B---3--:R-:W-:-:S04]  /*1b00*/  F2FP.F16.F32.PACK_AB R5, RZ, R5 ;  /* 0x00000005ff05723e */ /* 0x008fc800000000ff */
[----:B-1----:R-:W-:-:S05]  /*1b10*/  PRMT R10, R5, 0x7610, R10 ;  /* 0x00007610050a7816 */ /* 0x002fca000000000a */
[----:B------:R3:W-:Y:S04]  /*1b20*/  ST.E.U16 desc[UR36][R8.64+0x8], R10 ;  /* 0x0000080a08007985 */ /* 0x0007e8000c101524 */
[----:B------:R-:W4:Y:S02]  /*1b30*/  LDG.E R5, desc[UR36][R6.64+0x14] ;  /* 0x0000142406057981 */ /* 0x000f24000c1e1900 */
[----:B----4-:R-:W-:-:S04]  /*1b40*/  F2FP.F16.F32.PACK_AB R5, RZ, R5 ;  /* 0x00000005ff05723e */ /* 0x010fc800000000ff */
[----:B0-----:R-:W-:-:S05]  /*1b50*/  PRMT R12, R5, 0x7610, R12 ;  /* 0x00007610050c7816 */ /* 0x001fca000000000c */
[----:B------:R3:W-:Y:S04]  /*1b60*/  ST.E.U16 desc[UR36][R8.64+0xa], R12 ;  /* 0x00000a0c08007985 */ /* 0x0007e8000c101524 */
[----:B------:R-:W4:Y:S02]  /*1b70*/  LDG.E R5, desc[UR36][R6.64+0x18] ;  /* 0x0000182406057981 */ /* 0x000f24000c1e1900 */
[----:B----4-:R-:W-:-:S04]  /*1b80*/  F2FP.F16.F32.PACK_AB R5, RZ, R5 ;  /* 0x00000005ff05723e */ /* 0x010fc800000000ff */
[----:B--2---:R-:W-:-:S05]  /*1b90*/  PRMT R13, R5, 0x7610, R13 ;  /* 0x00007610050d7816 */ /* 0x004fca000000000d */
[----:B------:R3:W-:Y:S04]  /*1ba0*/  ST.E.U16 desc[UR36][R8.64+0xc], R13 ;  /* 0x00000c0d08007985 */ /* 0x0007e8000c101524 */
[----:B------:R-:W2:Y:S01]  /*1bb0*/  LDG.E R5, desc[UR36][R6.64+0x1c] ;  /* 0x00001c2406057981 */ /* 0x000ea2000c1e1900 */
[----:B------:R-:W-:Y:S01]  /*1bc0*/  VIADD R4, R4, 0x8 ;  /* 0x0000000804047836 */ /* 0x000fe20000000000 */
[----:B--2---:R-:W-:-:S05]  /*1bd0*/  F2FP.F16.F32.PACK_AB R5, RZ, R5 ;  /* 0x00000005ff05723e */ /* 0x004fca00000000ff */
[----:B------:R3:W-:Y:S02]  /*1be0*/  ST.E.U16 desc[UR36][R8.64+0xe], R5 ;  /* 0x00000e0508007985 */ /* 0x0007e4000c101524 */
.L_x_16:
[----:B---3--:R-:W-:-:S13]  /*1bf0*/  LOP3.LUT P1, R5, R11, 0x7, RZ, 0xc0, !PT ;  /* 0x000000070b057812 */ /* 0x008fda000782c0ff */
[----:B------:R-:W-:Y:S05]  /*1c00*/  @!P1 BRA `(.L_x_15) ;  /* 0x0000000400189947 */ /* 0x000fea0003800000 */
[----:B------:R-:W-:-:S05]  /*1c10*/  VIADD R5, R5, 0xffffffff ;  /* 0xffffffff05057836 */ /* 0x000fca0000000000 */
[----:B------:R-:W-:-:S13]  /*1c20*/  ISETP.GE.U32.AND P1, PT, R5, 0x3, PT ;  /* 0x000000030500780c */ /* 0x000fda0003f26070 */
[----:B------:R-:W-:Y:S05]  /*1c30*/  @!P1 BRA `(.L_x_17) ;  /* 0x0000000000889947 */ /* 0x000fea0003800000 */
[----:B------:R-:W1:Y:S01]  /*1c40*/  LDCU.64 UR4, c[0x0][0x388] ;  /* 0x00007100ff0477ac */ /* 0x000e620008000a00 */
[----:B------:R-:W-:-:S05]  /*1c50*/  IMAD.IADD R5, R3, 0x1, R4 ;  /* 0x0000000103057824 */ /* 0x000fca00078e0204 */
[----:B------:R-:W-:-:S05]  /*1c60*/  IADD3 R5, P1, PT, R5, UR42, RZ ;  /* 0x0000002a05057c10 */ /* 0x000fca000ff3e0ff */
[----:B0-----:R-:W-:Y:S01]  /*1c70*/  IMAD.X R6, RZ, RZ, UR44, P1 ;  /* 0x0000002cff067e24 */ /* 0x001fe200088e06ff */
[----:B-1----:R-:W-:-:S04]  /*1c80*/  LEA R8, P1, R5, UR4, 0x2 ;  /* 0x0000000405087c11 */ /* 0x002fc8000f8210ff */
[----:B------:R-:W-:-:S05]  /*1c90*/  LEA.HI.X R9, R5, UR5, R6, 0x2, P1 ;  /* 0x0000000505097c11 */ /* 0x000fca00088f1406 */
[----:B------:R0:W2:Y:S01]  /*1ca0*/  LDG.E R8, desc[UR36][R8.64] ;  /* 0x0000002408087981 */ /* 0x0000a2000c1e1900 */
[----:B------:R-:W-:Y:S01]  /*1cb0*/  IADD3 R7, P1, P2, R4, UR42, R3 ;  /* 0x0000002a04077c10 */ /* 0x000fe2000fa3e003 */
        /* <DEDUP_REMOVED lines=18> */
[----:B------:R-:W3:Y:S02]  /*1de0*/  LDG.E R5, desc[UR36][R6.64+0x8] ;  /* 0x0000082406057981 */ /* 0x000ee4000c1e1900 */
[----:B---3--:R-:W-:-:S04]  /*1df0*/  F2FP.F16.F32.PACK_AB R5, RZ, R5 ;  /* 0x00000005ff05723e */ /* 0x008fc800000000ff */
[----:B0-----:R-:W-:-:S05]  /*1e00*/  PRMT R12, R5, 0x7610, R12 ;  /* 0x00007610050c7816 */ /* 0x001fca000000000c */
[----:B------:R2:W-:Y:S04]  /*1e10*/  ST.E.U16 desc[UR36][R8.64+0x4], R12 ;  /* 0x0000040c08007985 */ /* 0x0005e8000c101524 */
[----:B------:R-:W3:Y:S01]  /*1e20*/  LDG.E R5, desc[UR36][R6.64+0xc] ;  /* 0x00000c2406057981 */ /* 0x000ee2000c1e1900 */
[----:B------:R-:W-:Y:S01]  /*1e30*/  VIADD R4, R4, 0x4 ;  /* 0x0000000404047836 */ /* 0x000fe20000000000 */
[----:B---3--:R-:W-:-:S05]  /*1e40*/  F2FP.F16.F32.PACK_AB R5, RZ, R5 ;  /* 0x00000005ff05723e */ /* 0x008fca00000000ff */
[----:B------:R2:W-:Y:S02]  /*1e50*/  ST.E.U16 desc[UR36][R8.64+0x6], R5 ;  /* 0x0000060508007985 */ /* 0x0005e4000c101524 */
.L_x_17:
[----:B0-2---:R-:W-:-:S13]  /*1e60*/  LOP3.LUT P1, R10, R11, 0x3, RZ, 0xc0, !PT ;  /* 0x000000030b0a7812 */ /* 0x005fda000782c0ff */
[----:B------:R-:W-:Y:S05]  /*1e70*/  @!P1 BRA `(.L_x_15) ;  /* 0x00000000007c9947 */ /* 0x000fea0003800000 */
[----:B------:R-:W1:Y:S01]  /*1e80*/  LDCU.64 UR4, c[0x0][0x388] ;  /* 0x00007100ff0477ac */ /* 0x000e620008000a00 */
[----:B------:R-:W-:-:S05]  /*1e90*/  IMAD.IADD R5, R3, 0x1, R4 ;  /* 0x0000000103057824 */ /* 0x000fca00078e0204 */
[----:B------:R-:W-:-:S05]  /*1ea0*/  IADD3 R5, P1, PT, R5, UR42, RZ ;  /* 0x0000002a05057c10 */ /* 0x000fca000ff3e0ff */
[----:B------:R-:W-:Y:S01]  /*1eb0*/  IMAD.X R6, RZ, RZ, UR44, P1 ;  /* 0x0000002cff067e24 */ /* 0x000fe200088e06ff */
[----:B-1----:R-:W-:-:S04]  /*1ec0*/  LEA R8, P1, R5, UR4, 0x2 ;  /* 0x0000000405087c11 */ /* 0x002fc8000f8210ff */
        /* <DEDUP_REMOVED lines=10> */
[----:B------:R-:W-:-:S04]  /*1f70*/  IADD3 R3, P1, P2, R4, UR42, R3 ;  /* 0x0000002a04037c10 */ /* 0x000fc8000fa3e003 */
[----:B------:R-:W-:Y:S02]  /*1f80*/  IADD3.X R8, PT, PT, RZ, UR44, RZ, P1, P2 ;  /* 0x0000002cff087c10 */ /* 0x000fe40008fe44ff */
[----:B--2---:R-:W-:-:S04]  /*1f90*/  LEA R6, P1, R3, UR4, 0x2 ;  /* 0x0000000403067c11 */ /* 0x004fc8000f8210ff */
[----:B------:R-:W-:-:S05]  /*1fa0*/  LEA.HI.X R7, R3, UR5, R8, 0x2, P1 ;  /* 0x0000000503077c11 */ /* 0x000fca00088f1408 */
[----:B------:R-:W2:Y:S01]  /*1fb0*/  LDG.E R3, desc[UR36][R6.64+0x4] ;  /* 0x0000042406037981 */ /* 0x000ea2000c1e1900 */
[----:B------:R-:W-:-:S05]  /*1fc0*/  IADD3 R5, P1, PT, R2, R4, RZ ;  /* 0x0000000402057210 */ /* 0x000fca0007f3e0ff */
[----:B------:R-:W-:Y:S01]  /*1fd0*/  IMAD.X R8, RZ, RZ, RZ, P1 ;  /* 0x000000ffff087224 */ /* 0x000fe200008e06ff */
[C---:B------:R-:W-:Y:S02]  /*1fe0*/  LEA R2, P1, R5.reuse, R22, 0x1 ;  /* 0x0000001605027211 */ /* 0x040fe400078208ff */
[----:B--2---:R-:W-:Y:S02]  /*1ff0*/  F2FP.F16.F32.PACK_AB R4, RZ, R3 ;  /* 0x00000003ff04723e */ /* 0x004fe400000000ff */
[----:B------:R-:W-:Y:S02]  /*2000*/  LEA.HI.X R3, R5, R23, R8, 0x1, P1 ;  /* 0x0000001705037211 */ /* 0x000fe400008f0c08 */
[----:B------:R-:W-:-:S03]  /*2010*/  ISETP.NE.AND P1, PT, R10, 0x2, PT ;  /* 0x000000020a00780c */ /* 0x000fc60003f25270 */
[----:B------:R3:W-:Y:S10]  /*2020*/  ST.E.U16 desc[UR36][R2.64+0x2], R4 ;  /* 0x0000020402007985 */ /* 0x0007f4000c101524 */
[----:B------:R-:W-:Y:S05]  /*2030*/  @!P1 BRA `(.L_x_15) ;  /* 0x00000000000c9947 */ /* 0x000fea0003800000 */
[----:B------:R-:W3:Y:S02]  /*2040*/  LDG.E R6, desc[UR36][R6.64+0x8] ;  /* 0x0000082406067981 */ /* 0x000ee4000c1e1900 */
[----:B---3--:R-:W-:-:S05]  /*2050*/  F2FP.F16.F32.PACK_AB R4, RZ, R6 ;  /* 0x00000006ff04723e */ /* 0x008fca00000000ff */
[----:B------:R4:W-:Y:S02]  /*2060*/  ST.E.U16 desc[UR36][R2.64+0x4], R4 ;  /* 0x0000040402007985 */ /* 0x0009e4000c101524 */
.L_x_15:
[----:B------:R-:W-:Y:S05]  /*2070*/  @P0 BRA `(.L_x_18) ;  /* 0xfffffff000980947 */ /* 0x000fea000383ffff */
[----:B------:R-:W-:Y:S05]  /*2080*/  BSYNC.RECONVERGENT B0 ;  /* 0x0000000000007941 */ /* 0x000fea0003800200 */
.L_x_11:
[----:B--2---:R-:W2:Y:S01]  /*2090*/  S2R R5, SR_LANEID ;  /* 0x0000000000057919 */ /* 0x004ea20000000000 */
[----:B0-----:R-:W0:Y:S01]  /*20a0*/  LDC R13, c[0x0][0x3a0] ;  /* 0x0000e800ff0d7b82 */ /* 0x001e220000000800 */
[----:B---3--:R-:W-:Y:S01]  /*20b0*/  SHF.R.U32.HI R6, RZ, 0x1, R11 ;  /* 0x00000001ff067819 */ /* 0x008fe2000001160b */
[----:B----4-:R-:W-:Y:S01]  /*20c0*/  IMAD.MOV.U32 R3, RZ, RZ, RZ ;  /* 0x000000ffff037224 */ /* 0x010fe200078e00ff */
[----:B0-----:R-:W-:Y:S02]  /*20d0*/  SHF.R.U32.HI R4, RZ, 0x1, R13 ;  /* 0x00000001ff047819 */ /* 0x001fe4000001160d */
[----:B--2---:R-:W-:Y:S02]  /*20e0*/  LOP3.LUT R2, R5, 0x3, RZ, 0xc0, !PT ;  /* 0x0000000305027812 */ /* 0x004fe400078ec0ff */
[----:B------:R-:W-:-:S05]  /*20f0*/  SHF.R.U32.HI R5, RZ, 0x2, R5 ;  /* 0x00000002ff057819 */ /* 0x000fca0000011605 */
[----:B-1----:R-:W-:-:S04]  /*2100*/  IMAD.WIDE.U32 R6, R5, R6, R2 ;  /* 0x0000000605067225 */ /* 0x002fc800078e0002 */
[----:B------:R-:W-:Y:S01]  /*2110*/  IMAD.WIDE.U32 R4, R5, R4, R2 ;  /* 0x0000000405047225 */ /* 0x000fe200078e0002 */
[----:B------:R-:W-:Y:S02]  /*2120*/  LEA R8, P1, R6, R22, 0x2 ;  /* 0x0000001606087211 */ /* 0x000fe400078210ff */
[----:B------:R-:W-:Y:S02]  /*2130*/  LEA R2, P0, R4, R36, 0x2 ;  /* 0x0000002404027211 */ /* 0x000fe400078010ff */
[----:B------:R-:W-:Y:S02]  /*2140*/  LEA.HI.X R9, R6, R23, R7, 0x2, P1 ;  /* 0x0000001706097211 */ /* 0x000fe400008f1407 */
[----:B------:R-:W-:Y:S01]  /*2150*/  LEA.HI.X R3, R4, R37, R5, 0x2, P0 ;  /* 0x0000002504037211 */ /* 0x000fe200000f1405 */
[----:B------:R-:W-:Y:S02]  /*2160*/  IMAD.WIDE.U32 R10, R11, 0x10, R8 ;  /* 0x000000100b0a7825 */ /* 0x000fe400078e0008 */
[----:B------:R0:W5:Y:S02]  /*2170*/  LD.E R32, desc[UR36][R8.64] ;  /* 0x0000002408207980 */ /* 0x000164000c101900 */
[----:B------:R-:W-:-:S02]  /*2180*/  IMAD.WIDE.U32 R6, R13, 0x10, R2 ;  /* 0x000000100d067825 */ /* 0x000fc400078e0002 */
[----:B------:R0:W5:Y:S04]  /*2190*/  LD.E R33, desc[UR36][R8.64+0x10] ;  /* 0x0000102408217980 */ /* 0x000168000c101900 */
[----:B------:R0:W5:Y:S04]  /*21a0*/  LD.E R34, desc[UR36][R10.64] ;  /* 0x000000240a227980 */ /* 0x000168000c101900 */
[----:B------:R0:W5:Y:S04]  /*21b0*/  LD.E R35, desc[UR36][R10.64+0x10] ;  /* 0x000010240a237980 */ /* 0x000168000c101900 */
[----:B------:R0:W5:Y:S04]  /*21c0*/  LD.E R28, desc[UR36][R2.64] ;  /* 0x00000024021c7980 */ /* 0x000168000c101900 */
[----:B------:R0:W5:Y:S04]  /*21d0*/  LD.E R30, desc[UR36][R2.64+0x10] ;  /* 0x00001024021e7980 */ /* 0x000168000c101900 */
[----:B------:R0:W5:Y:S04]  /*21e0*/  LD.E R29, desc[UR36][R6.64] ;  /* 0x00000024061d7980 */ /* 0x000168000c101900 */
[----:B------:R0:W5:Y:S01]  /*21f0*/  LD.E R31, desc[UR36][R6.64+0x10] ;  /* 0x00001024061f7980 */ /* 0x000162000c101900 */
[----:B------:R-:W-:Y:S01]  /*2200*/  MOV R0, 0x8 ;  /* 0x0000000800007802 */ /* 0x000fe20000000f00 */
[----:B------:R-:W-:Y:S05]  /*2210*/  WARPSYNC.ALL ;  /* 0x0000000000007948 */ /* 0x000fea0003800000 */
[----:B------:R0:W1:Y:S01]  /*2220*/  LDC.64 R12, c[0x4][R0] ;  /* 0x01000000000c7b82 */ /* 0x0000620000000a00 */
[----:B------:R-:W-:-:S02]  /*2230*/  IMAD.MOV.U32 R4, RZ, RZ, R36 ;  /* 0x000000ffff047224 */ /* 0x000fc400078e0024 */
[----:B------:R-:W-:-:S07]  /*2240*/  IMAD.MOV.U32 R5, RZ, RZ, R37 ;  /* 0x000000ffff057224 */ /* 0x000fce00078e0025 */
[----:B------:R-:W-:-:S07]  /*2250*/  LEPC R20, `(.L_x_19) ;  /* 0x000000001014794e */ /* 0x000fce0000000000 */
[----:B01---5:R-:W-:Y:S05]  /*2260*/  CALL.ABS.NOINC R12 ;  /* 0x000000000c007343 */ /* 0x023fea0003c00000 */
.L_x_19:
[----:B------:R-:W-:Y:S01]  /*2270*/  MOV R2, 0x8 ;  /* 0x0000000800027802 */ /* 0x000fe20000000f00 */
[----:B------:R-:W-:Y:S02]  /*2280*/  IMAD.MOV.U32 R4, RZ, RZ, R22 ;  /* 0x000000ffff047224 */ /* 0x000fe400078e0016 */
[----:B------:R-:W-:-:S03]  /*2290*/  IMAD.MOV.U32 R5, RZ, RZ, R23 ;  /* 0x000000ffff057224 */ /* 0x000fc600078e0017 */
[----:B------:R-:W0:Y:S04]  /*22a0*/  LDC.64 R2, c[0x4][R2] ;  /* 0x0100000002027b82 */ /* 0x000e280000000a00 */
[----:B------:R-:W-:-:S07]  /*22b0*/  LEPC R20, `(.L_x_20) ;  /* 0x000000001014794e */ /* 0x000fce0000000000 */
[----:B0-----:R-:W-:Y:S05]  /*22c0*/  CALL.ABS.NOINC R2 ;  /* 0x0000000002007343 */ /* 0x001fea0003c00000 */
.L_x_20:
[----:B------:R-:W-:Y:S05]  /*22d0*/  WARPSYNC.ALL ;  /* 0x0000000000007948 */ /* 0x000fea0003800000 */
[C---:B------:R-:W-:Y:S08]  /*22e0*/  HMMA.16816.F32 R16, R28.reuse, R32, R16 ;  /* 0x000000201c10723c */ /* 0x040ff00000001810 */
[----:B------:R-:W-:-:S15]  /*22f0*/  HMMA.16816.F32 R24, R28, R34, R24 ;  /* 0x000000221c18723c */ /* 0x000fde0000001818 */
[----:B------:R-:W-:-:S05]  /*2300*/  NOP ;  /* 0x0000000000007918 */ /* 0x000fca0000000000 */
.L_x_1:
[----:B------:R-:W0:Y:S01]  /*2310*/  LDCU UR4, c[0x0][0x3a0] ;  /* 0x00007400ff0477ac */ /* 0x000e220008000800 */
[----:B------:R-:W-:Y:S01]  /*2320*/  UMOV UR38, UR48 ;  /* 0x0000003000267c82 */ /* 0x000fe20008000000 */
[----:B0-----:R-:W-:-:S09]  /*2330*/  UISETP.GE.AND UP0, UPT, UR48, UR4, UPT ;  /* 0x000000043000728c */ /* 0x001fd2000bf06270 */
[----:B------:R-:W-:Y:S05]  /*2340*/  BRA.U !UP0, `(.L_x_21) ;  /* 0xffffffdd08d07547 */ /* 0x000fea000b83ffff */
.L_x_0:
[----:B------:R-:W0:Y:S01]  /*2350*/  S2R R0, SR_CTAID.Y ;  /* 0x0000000000007919 */ /* 0x000e220000002600 */
[----:B------:R-:W1:Y:S01]  /*2360*/  S2UR UR4, SR_CTAID.X ;  /* 0x00000000000479c3 */ /* 0x000e620000002500 */
[----:B------:R-:W1:Y:S07]  /*2370*/  LDCU UR5, c[0x0][0x39c] ;  /* 0x00007380ff0577ac */ /* 0x000e6e0008000800 */
[----:B------:R-:W0:Y:S01]  /*2380*/  LDC R9, c[0x0][0x3a8] ;  /* 0x0000ea00ff097b82 */ /* 0x000e220000000800 */
[----:B-1----:R-:W-:Y:S01]  /*2390*/  UIMAD UR4, UR4, -0x10, UR5 ;  /* 0xfffffff0040478a4 */ /* 0x002fe2000f8e0205 */
[----:B0-----:R-:W-:-:S05]  /*23a0*/  IMAD R0, R0, -0x10, R9 ;  /* 0xfffffff000007824 */ /* 0x001fca00078e0209 */
[----:B------:R-:W-:-:S04]  /*23b0*/  VIMNMX R2, PT, PT, R0, UR4, PT ;  /* 0x0000000400027c48 */ /* 0x000fc8000bfe0100 */
[----:B------:R-:W-:-:S13]  /*23c0*/  ISETP.GE.AND P0, PT, R2, 0x10, PT ;  /* 0x000000100200780c */ /* 0x000fda0003f06270 */
[----:B------:R-:W-:Y:S05]  /*23d0*/  @!P0 BRA `(.L_x_22) ;  /* 0x0000000000388947 */ /* 0x000fea0003800000 */
[----:B------:R-:W0:Y:S01]  /*23e0*/  S2R R0, SR_LANEID ;  /* 0x0000000000007919 */ /* 0x000e220000000000 */
[----:B------:R-:W-:Y:S01]  /*23f0*/  SHF.R.U32.HI R9, RZ, 0x1, R9 ;  /* 0x00000001ff097819 */ /* 0x000fe20000011609 */
[----:B------:R-:W-:Y:S01]  /*2400*/  IMAD.MOV.U32 R3, RZ, RZ, RZ ;  /* 0x000000ffff037224 */ /* 0x000fe200078e00ff */
[----:B0-----:R-:W-:Y:S02]  /*2410*/  LOP3.LUT R2, R0, 0x3, RZ, 0xc0, !PT ;  /* 0x0000000300027812 */ /* 0x001fe400078ec0ff */
[----:B------:R-:W-:-:S05]  /*2420*/  SHF.R.U32.HI R5, RZ, 0x2, R0 ;  /* 0x00000002ff057819 */ /* 0x000fca0000011600 */
[----:B------:R-:W-:-:S03]  /*2430*/  IMAD.WIDE.U32 R4, R5, R9, R2 ;  /* 0x0000000905047225 */ /* 0x000fc600078e0002 */
[----:B------:R-:W-:-:S04]  /*2440*/  LEA R2, P0, R4, UR39, 0x3 ;  /* 0x0000002704027c11 */ /* 0x000fc8000f8018ff */
[----:B------:R-:W-:-:S03]  /*2450*/  LEA.HI.X R3, R4, UR40, R5, 0x3, P0 ;  /* 0x0000002804037c11 */ /* 0x000fc600080f1c05 */
[----:B------:R-:W-:Y:S02]  /*2460*/  IMAD.WIDE.U32 R4, R9, 0x40, R2 ;  /* 0x0000004009047825 */ /* 0x000fe400078e0002 */
[----:B------:R-:W-:Y:S04]  /*2470*/  STG.E.64 desc[UR36][R2.64], R16 ;  /* 0x0000001002007986 */ /* 0x000fe8000c101b24 */
[----:B------:R-:W-:Y:S04]  /*2480*/  STG.E.64 desc[UR36][R4.64], R18 ;  /* 0x0000001204007986 */ /* 0x000fe8000c101b24 */
[----:B------:R-:W-:Y:S04]  /*2490*/  STG.E.64 desc[UR36][R2.64+0x20], R24 ;  /* 0x0000201802007986 */ /* 0x000fe8000c101b24 */
[----:B------:R-:W-:Y:S01]  /*24a0*/  STG.E.64 desc[UR36][R4.64+0x20], R26 ;  /* 0x0000201a04007986 */ /* 0x000fe2000c101b24 */
[----:B------:R-:W-:Y:S05]  /*24b0*/  EXIT ;  /* 0x000000000000794d */ /* 0x000fea0003800000 */
.L_x_22:
[----:B------:R-:W0:Y:S01]  /*24c0*/  S2R R2, SR_LANEID ;  /* 0x0000000000027919 */ /* 0x000e220000000000 */
[----:B------:R-:W1:Y:S01]  /*24d0*/  S2UR UR6, SR_CgaCtaId ;  /* 0x00000000000679c3 */ /* 0x000e620000008800 */
[----:B------:R-:W-:Y:S01]  /*24e0*/  UMOV UR5, 0x400 ;  /* 0x0000040000057882 */ /* 0x000fe20000000000 */
[----:B------:R-:W2:Y:S01]  /*24f0*/  S2R R7, SR_TID.X ;  /* 0x0000000000077919 */ /* 0x000ea20000002100 */
[----:B------:R-:W2:Y:S01]  /*2500*/  S2R R4, SR_TID.Y ;  /* 0x0000000000047919 */ /* 0x000ea20000002200 */
[----:B-1----:R-:W-:Y:S01]  /*2510*/  ULEA UR5, UR6, UR5, 0x18 ;  /* 0x0000000506057291 */ /* 0x002fe2000f8ec0ff */
[----:B0-----:R-:W-:Y:S02]  /*2520*/  SHF.R.U32.HI R3, RZ, 0x2, R2 ;  /* 0x00000002ff037819 */ /* 0x001fe40000011602 */
[----:B------:R-:W-:-:S05]  /*2530*/  LOP3.LUT R2, R2, 0x3, RZ, 0xc0, !PT ;  /* 0x0000000302027812 */ /* 0x000fca00078ec0ff */
[----:B------:R-:W-:Y:S01]  /*2540*/  IMAD R2, R3, 0x8, R2 ;  /* 0x0000000803027824 */ /* 0x000fe200078e0202 */
[----:B--2---:R-:W-:-:S04]  /*2550*/  LOP3.LUT P0, RZ, R7, 0x3f0, R4, 0xc8, !PT ;  /* 0x000003f007ff7812 */ /* 0x004fc8000780c804 */
[----:B------:R-:W-:-:S05]  /*2560*/  LEA R2, R2, UR5, 0x3 ;  /* 0x0000000502027c11 */ /* 0x000fca000f8e18ff */
[----:B------:R0:W-:Y:S04]  /*2570*/  STS.64 [R2], R16 ;  /* 0x0000001002007388 */ /* 0x0001e80000000a00 */
[----:B------:R0:W-:Y:S04]  /*2580*/  STS.64 [R2+0x200], R18 ;  /* 0x0002001202007388 */ /* 0x0001e80000000a00 */
[----:B------:R0:W-:Y:S04]  /*2590*/  STS.64 [R2+0x20], R24 ;  /* 0x0000201802007388 */ /* 0x0001e80000000a00 */
[----:B------:R0:W-:Y:S01]  /*25a0*/  STS.64 [R2+0x220], R26 ;  /* 0x0002201a02007388 */ /* 0x0001e20000000a00 */
[----:B------:R-:W-:Y:S06]  /*25b0*/  BAR.SYNC.DEFER_BLOCKING 0x0 ;  /* 0x0000000000007b1d */ /* 0x000fec0000010000 */
[----:B------:R-:W-:Y:S05]  /*25c0*/  @P0 EXIT ;  /* 0x000000000000094d */ /* 0x000fea0003800000 */
[----:B------:R-:W-:-:S04]  /*25d0*/  ISETP.GT.AND P0, PT, R0, R4, PT ;  /* 0x000000040000720c */ /* 0x000fc80003f04270 */
[----:B------:R-:W-:-:S13]  /*25e0*/  ISETP.GE.OR P0, PT, R7, UR4, !P0 ;  /* 0x0000000407007c0c */ /* 0x000fda000c706670 */
[----:B------:R-:W-:Y:S05]  /*25f0*/  @P0 EXIT ;  /* 0x000000000000094d */ /* 0x000fea0003800000 */
[C-C-:B------:R-:W-:Y:S02]  /*2600*/  IMAD R0, R7.reuse, 0x10, R4.reuse ;  /* 0x0000001007007824 */ /* 0x140fe400078e0204 */
[----:B0-----:R-:W-:Y:S02]  /*2610*/  IMAD.U32 R2, RZ, RZ, UR39 ;  /* 0x00000027ff027e24 */ /* 0x001fe4000f8e00ff */
[----:B------:R-:W-:Y:S01]  /*2620*/  IMAD.U32 R3, RZ, RZ, UR40 ;  /* 0x00000028ff037e24 */ /* 0x000fe2000f8e00ff */
[----:B------:R-:W-:Y:S01]  /*2630*/  LEA R0, R0, UR5, 0x2 ;  /* 0x0000000500007c11 */ /* 0x000fe2000f8e10ff */
[----:B------:R-:W-:-:S04]  /*2640*/  IMAD R7, R7, R9, R4 ;  /* 0x0000000907077224 */ /* 0x000fc800078e0204 */
[----:B------:R-:W0:Y:S01]  /*2650*/  LDS R5, [R0] ;  /* 0x0000000000057984 */ /* 0x000e220000000800 */
[----:B------:R-:W-:-:S05]  /*2660*/  IMAD.WIDE.U32 R2, R7, 0x4, R2 ;  /* 0x0000000407027825 */ /* 0x000fca00078e0002 */
[----:B0-----:R-:W-:Y:S01]  /*2670*/  STG.E desc[UR36][R2.64], R5 ;  /* 0x0000000502007986 */ /* 0x001fe2000c101924 */
[----:B------:R-:W-:Y:S05]  /*2680*/  EXIT ;  /* 0x000000000000794d */ /* 0x000fea0003800000 */
.L_x_23:
[----:B------:R-:W-:-:S00]  /*2690*/  BRA `(.L_x_23) ;  /* 0xfffffffc00fc7947 */ /* 0x000fc0000383ffff */
[----:B------:R-:W-:-:S00]  /*26a0*/  NOP ;  /* 0x0000000000007918 */ /* 0x000fc00000000000 */
        /* <DEDUP_REMOVED lines=13> */
.L_x_74:


//--------------------- .text._Z26tensor_mul_double_bufferedPKfS0_Pfiiiii --------------------------
	.section	.text._Z26tensor_mul_double_bufferedPKfS0_Pfiiiii,"ax",@progbits
	.align	128
        .global         _Z26tensor_mul_double_bufferedPKfS0_Pfiiiii
        .type           _Z26tensor_mul_double_bufferedPKfS0_Pfiiiii,@function
        .size           _Z26tensor_mul_double_bufferedPKfS0_Pfiiiii,(.L_x_75 - _Z26tensor_mul_double_bufferedPKfS0_Pfiiiii)
        .other          _Z26tensor_mul_double_bufferedPKfS0_Pfiiiii,@"STO_CUDA_ENTRY STV_DEFAULT"
_Z26tensor_mul_double_bufferedPKfS0_Pfiiiii:
.text._Z26tensor_mul_double_bufferedPKfS0_Pfiiiii:
[----:B------:R-:W-:Y:S08]  /*0000*/  LDC R1, c[0x0][0x37c] ;  /* 0x0000df00ff017b82 */ /* 0x000ff00000000800 */
[----:B------:R-:W0:Y:S08]  /*0010*/  S2UR UR4, SR_CTAID.Z ;  /* 0x00000000000479c3 */ /* 0x000e300000002700 */
[----:B------:R-:W0:Y:S02]  /*0020*/  LDC R0, c[0x0][0x398] ;  /* 0x0000e600ff007b82 */ /* 0x000e240000000800 */
[----:B0-----:R-:W-:-:S13]  /*0030*/  ISETP.LE.AND P0, PT, R0, UR4, PT ;  /* 0x0000000400007c0c */ /* 0x001fda000bf03270 */
[----:B------:R-:W-:Y:S05]  /*0040*/  @P0 EXIT ;  /* 0x000000000000094d */ /* 0x000fea0003800000 */
[----:B------:R-:W0:Y:S01]  /*0050*/  LDC.64 R16, c[0x0][0x3a0] ;  /* 0x0000e800ff107b82 */ /* 0x000e220000000a00 */
[----:B------:R-:W1:Y:S01]  /*0060*/  S2R R7, SR_CTAID.X ;  /* 0x0000000000077919 */ /* 0x000e620000002500 */
[----:B------:R-:W2:Y:S01]  /*0070*/  LDCU UR7, c[0x0][0x39c] ;  /* 0x00007380ff0777ac */ /* 0x000ea20008000800 */
[----:B------:R-:W-:Y:S01]  /*0080*/  IMAD.MOV.U32 R0, RZ, RZ, RZ ;  /* 0x000000ffff007224 */ /* 0x000fe200078e00ff */
[----:B------:R-:W1:Y:S01]  /*0090*/  S2R R8, SR_TID.X ;  /* 0x0000000000087919 */ /* 0x000e620000002100 */
[----:B------:R-:W3:Y:S01]  /*00a0*/  LDCU UR5, c[0x0][0x3a8] ;  /* 0x00007500ff0577ac */ /* 0x000ee20008000800 */
[----:B------:R-:W4:Y:S01]  /*00b0*/  S2R R3, SR_CTAID.Y ;  /* 0x0000000000037919 */ /* 0x000f220000002600 */
[----:B------:R-:W0:Y:S01]  /*00c0*/  LDCU.64 UR10, c[0x0][0x358] ;  /* 0x00006b00ff0a77ac */ /* 0x000e220008000a00 */
[----:B------:R-:W4:Y:S01]  /*00d0*/  S2R R10, SR_TID.Y ;  /* 0x00000000000a7919 */ /* 0x000f220000002200 */
[----:B--2---:R-:W-:Y:S01]  /*00e0*/  UIMAD UR9, UR4, UR7, URZ ;  /* 0x00000007040972a4 */ /* 0x004fe2000f8e02ff */
[----:B0-----:R-:W-:Y:S01]  /*00f0*/  ISETP.GE.AND P0, PT, R16, 0x1, PT ;  /* 0x000000011000780c */ /* 0x001fe20003f06270 */
[----:B---3--:R-:W-:-:S02]  /*0100*/  IMAD.U32 R9, RZ, RZ, UR5 ;  /* 0x00000005ff097e24 */ /* 0x008fc4000f8e00ff */
[----:B------:R-:W-:Y:S02]  /*0110*/  IMAD R12, R17, UR4, RZ ;  /* 0x00000004110c7c24 */ /* 0x000fe4000f8e02ff */
[----:B-1----:R-:W-:Y:S02]  /*0120*/  IMAD R7, R7, 0x20, R8 ;  /* 0x0000002007077824 */ /* 0x002fe400078e0208 */
[----:B----4-:R-:W-:-:S06]  /*0130*/  IMAD R6, R3, 0x20, R10 ;  /* 0x0000002003067824 */ /* 0x010fcc00078e020a */
[----:B------:R-:W-:Y:S05]  /*0140*/  @!P0 BRA `(.L_x_24) ;  /* 0x0000000c00548947 */ /* 0x000fea0003800000 */
[----:B------:R-:W0:Y:S01]  /*0150*/  S2UR UR6, SR_CgaCtaId ;  /* 0x00000000000679c3 */ /* 0x000e220000008800 */
[----:B------:R-:W-:Y:S01]  /*0160*/  UMOV UR4, 0x400 ;  /* 0x0000040000047882 */ /* 0x000fe20000000000 */
[-C--:B------:R-:W-:Y:S01]  /*0170*/  IMAD R14, R8, R9.reuse, R10 ;  /* 0x00000009080e7224 */ /* 0x080fe200078e020a */
[----:B------:R-:W-:Y:S01]  /*0180*/  UIADD3 UR5, UPT, UPT, UR4, 0x1000, URZ ;  /* 0x0000100004057890 */ /* 0x000fe2000fffe0ff */
[-C--:B------:R-:W-:Y:S01]  /*0190*/  ISETP.GE.AND P0, PT, R6, R9.reuse, PT ;  /* 0x000000090600720c */ /* 0x080fe20003f06270 */
[----:B------:R-:W-:Y:S01]  /*01a0*/  IMAD R15, R16, UR9, RZ ;  /* 0x00000009100f7c24 */ /* 0x000fe2000f8e02ff */
[----:B------:R-:W1:Y:S01]  /*01b0*/  LDCU UR8, c[0x0][0x39c] ;  /* 0x00007380ff0877ac */ /* 0x000e620008000800 */
[----:B------:R-:W-:Y:S01]  /*01c0*/  IMAD R12, R12, R9, RZ ;  /* 0x000000090c0c7224 */ /* 0x000fe200078e02ff */
[----:B------:R-:W2:Y:S01]  /*01d0*/  LDC R11, c[0x0][0x3a8] ;  /* 0x0000ea00ff0b7b82 */ /* 0x000ea20000000800 */
[----:B------:R-:W-:Y:S01]  /*01e0*/  IMAD R14, R3, 0x20, R14 ;  /* 0x00000020030e7824 */ /* 0x000fe200078e020e */
[C---:B------:R-:W-:Y:S01]  /*01f0*/  ISETP.LT.AND P0, PT, R7.reuse, UR7, !P0 ;  /* 0x0000000707007c0c */ /* 0x040fe2000c701270 */
[----:B------:R-:W-:-:S02]  /*0200*/  IMAD R16, R7, R16, R10 ;  /* 0x0000001007107224 */ /* 0x000fc400078e020a */
[----:B------:R-:W-:-:S03]  /*0210*/  IMAD.MOV.U32 R0, RZ, RZ, RZ ;  /* 0x000000ffff007224 */ /* 0x000fc600078e00ff */
[----:B------:R-:W3:Y:S01]  /*0220*/  LDC R13, c[0x0][0x3a0] ;  /* 0x0000e800ff0d7b82 */ /* 0x000ee20000000800 */
[----:B0-----:R-:W-:Y:S02]  /*0230*/  ULEA UR4, UR6, UR4, 0x18 ;  /* 0x0000000406047291 */ /* 0x001fe4000f8ec0ff */
[----:B------:R-:W-:-:S04]  /*0240*/  ULEA UR5, UR6, UR5, 0x18 ;  /* 0x0000000506057291 */ /* 0x000fc8000f8ec0ff */
[----:B------:R-:W-:Y:S01]  /*0250*/  LEA R17, R8, UR4, 0x7 ;  /* 0x0000000408117c11 */ /* 0x000fe2000f8e38ff */
[----:B------:R-:W-:Y:S01]  /*0260*/  UMOV UR4, 0xf ;  /* 0x0000000f00047882 */ /* 0x000fe20000000000 */
[----:B------:R-:W-:-:S03]  /*0270*/  LEA R19, R10, UR5, 0x2 ;  /* 0x000000050a137c11 */ /* 0x000fc6000f8e10ff */
[----:B------:R-:W-:Y:S02]  /*0280*/  IMAD R18, R10, 0x4, R17 ;  /* 0x000000040a127824 */ /* 0x000fe400078e0211 */
[----:B-1----:R-:W-:-:S07]  /*0290*/  IMAD R20, R8, 0x80, R19 ;  /* 0x0000008008147824 */ /* 0x002fce00078e0213 */
.L_x_27:
[----:B--2---:R-:W-:Y:S01]  /*02a0*/  IMAD.MOV.U32 R9, RZ, RZ, R11 ;  /* 0x000000ffff097224 */ /* 0x004fe200078e000b */
[----:B---3--:R-:W-:Y:S01]  /*02b0*/  ISETP.GE.U32.AND P1, PT, R10, R13, PT ;  /* 0x0000000d0a00720c */ /* 0x008fe20003f26070 */
[----:B------:R-:W-:-:S03]  /*02c0*/  UMOV UR7, UR8 ;  /* 0x0000000800077c82 */ /* 0x000fc60008000000 */
[----:B------:R-:W-:Y:S02]  /*02d0*/  ISETP.GE.AND P2, PT, R6, R9, PT ;  /* 0x000000090600720c */ /* 0x000fe40003f46270 */
[----:B------:R-:W-:Y:S02]  /*02e0*/  ISETP.GE.OR P1, PT, R7, UR7, P1 ;  /* 0x0000000707007c0c */ /* 0x000fe40008f26670 */
[----:B------:R-:W-:-:S11]  /*02f0*/  ISETP.GE.U32.OR P2, PT, R8, R13, P2 ;  /* 0x0000000d0800720c */ /* 0x000fd60001746470 */
[----:B0-----:R-:W0:Y:S01]  /*0300*/  @!P1 LDC.64 R2, c[0x0][0x380] ;  /* 0x0000e000ff029b82 */ /* 0x001e220000000a00 */
[C---:B------:R-:W-:Y:S02]  /*0310*/  @!P1 IADD3 R23, P3, PT, R15.reuse, R16, RZ ;  /* 0x000000100f179210 */ /* 0x040fe40007f7e0ff */
[C---:B------:R-:W-:Y:S02]  /*0320*/  @!P2 IADD3 R21, P4, PT, R12.reuse, R14, RZ ;  /* 0x0000000e0c15a210 */ /* 0x040fe40007f9e0ff */
[----:B------:R-:W-:Y:S02]  /*0330*/  @!P1 LEA.HI.X.SX32 R24, R15, RZ, 0x1, P3 ;  /* 0x000000ff0f189211 */ /* 0x000fe400018f0eff */
[----:B------:R-:W-:Y:S01]  /*0340*/  @!P2 LEA.HI.X.SX32 R22, R12, RZ, 0x1, P4 ;  /* 0x000000ff0c16a211 */ /* 0x000fe200020f0eff */
[----:B------:R-:W1:Y:S01]  /*0350*/  @!P2 LDC.64 R4, c[0x0][0x388] ;  /* 0x0000e200ff04ab82 */ /* 0x000e620000000a00 */
[----:B0-----:R-:W-:-:S04]  /*0360*/  @!P1 LEA R2, P3, R23, R2, 0x2 ;  /* 0x0000000217029211 */ /* 0x001fc800078610ff */
[----:B------:R-:W-:Y:S02]  /*0370*/  @!P1 LEA.HI.X R3, R23, R3, R24, 0x2, P3 ;  /* 0x0000000317039211 */ /* 0x000fe400018f1418 */
[----:B-1----:R-:W-:-:S04]  /*0380*/  @!P2 LEA R4, P4, R21, R4, 0x2 ;  /* 0x000000041504a211 */ /* 0x002fc800078810ff */
[----:B------:R-:W2:Y:S01]  /*0390*/  @!P1 LDG.E.CONSTANT R3, desc[UR10][R2.64] ;  /* 0x0000000a02039981 */ /* 0x000ea2000c1e9900 */
[----:B------:R-:W-:-:S06]  /*03a0*/  @!P2 LEA.HI.X R5, R21, R5, R22, 0x2, P4 ;  /* 0x000000051505a211 */ /* 0x000fcc00020f1416 */
[----:B------:R-:W3:Y:S01]  /*03b0*/  @!P2 LDG.E.CONSTANT R5, desc[UR10][R4.64] ;  /* 0x0000000a0405a981 */ /* 0x000ee2000c1e9900 */
[----:B------:R-:W-:Y:S03]  /*03c0*/  BSSY.RECONVERGENT B0, `(.L_x_25) ;  /* 0x00000a4000007945 */ /* 0x000fe60003800200 */
[----:B--2---:R0:W-:Y:S04]  /*03d0*/  @!P1 STS [R18], R3 ;  /* 0x0000000312009388 */ /* 0x0041e80000000800 */
[----:B---3--:R0:W-:Y:S01]  /*03e0*/  @!P2 STS [R20], R5 ;  /* 0x000000051400a388 */ /* 0x0081e20000000800 */
[----:B------:R-:W-:Y:S06]  /*03f0*/  BAR.SYNC.DEFER_BLOCKING 0x0 ;  /* 0x0000000000007b1d */ /* 0x000fec0000010000 */
[----:B------:R-:W-:Y:S05]  /*0400*/  @!P0 BRA `(.L_x_26) ;  /* 0x00000008007c8947 */ /* 0x000fea0003800000 */
[----:B------:R-:W-:Y:S02]  /*0410*/  UIADD3 UR5, UPT, UPT, UR4, -0xf, URZ ;  /* 0xfffffff104057890 */ /* 0x000fe4000fffe0ff */
[----:B------:R-:W-:-:S04]  /*0420*/  UIADD3 UR6, UPT, UPT, UR4, -0xd, URZ ;  /* 0xfffffff304067890 */ /* 0x000fc8000fffe0ff */
[C---:B------:R-:W-:Y:S01]  /*0430*/  ISETP.LE.AND P6, PT, R13.reuse, UR5, PT ;  /* 0x000000050d007c0c */ /* 0x040fe2000bfc3270 */
[----:B------:R-:W-:Y:S01]  /*0440*/  UIADD3 UR5, UPT, UPT, UR4, -0xe, URZ ;  /* 0xfffffff204057890 */ /* 0x000fe2000fffe0ff */
[----:B------:R-:W-:Y:S01]  /*0450*/  ISETP.LE.AND P3, PT, R13, UR6, PT ;  /* 0x000000060d007c0c */ /* 0x000fe2000bf63270 */
[----:B------:R-:W-:-:S04]  /*0460*/  UIADD3 UR6, UPT, UPT, UR4, -0xa, URZ ;  /* 0xfffffff604067890 */ /* 0x000fc8000fffe0ff */
[C---:B------:R-:W-:Y:S01]  /*0470*/  ISETP.LE.AND P5, PT, R13.reuse, UR5, PT ;  /* 0x000000050d007c0c */ /* 0x040fe2000bfa3270 */
[----:B------:R-:W-:Y:S01]  /*0480*/  UIADD3 UR5, UPT, UPT, UR4, -0xc, URZ ;  /* 0xfffffff404057890 */ /* 0x000fe2000fffe0ff */
[----:B------:R-:W-:Y:S01]  /*0490*/  ISETP.LE.AND P4, PT, R13, UR6, PT ;  /* 0x000000060d007c0c */ /* 0x000fe2000bf83270 */
[----:B------:R-:W-:-:S03]  /*04a0*/  UIADD3 UR6, UPT, UPT, UR4, -0x3, URZ ;  /* 0xfffffffd04067890 */ /* 0x000fc6000fffe0ff */
[----:B0-----:R-:W-:Y:S01]  /*04b0*/  @!P6 LDS R5, [R17] ;  /* 0x000000001105e984 */ /* 0x001fe20000000800 */
[C---:B------:R-:W-:Y:S01]  /*04c0*/  ISETP.LE.AND P2, PT, R13.reuse, UR5, PT ;  /* 0x000000050d007c0c */ /* 0x040fe2000bf43270 */
[----:B------:R-:W-:Y:S02]  /*04d0*/  UIADD3 UR5, UPT, UPT, UR4, -0xb, URZ ;  /* 0xfffffff504057890 */ /* 0x000fe4000fffe0ff */
[----:B------:R-:W0:Y:S04]  /*04e0*/  @!P6 LDS R4, [R19] ;  /* 0x000000001304e984 */ /* 0x000e280000000800 */
[----:B------:R-:W-:Y:S01]  /*04f0*/  @!P5 LDS R26, [R17+0x4] ;  /* 0x00000400111ad984 */ /* 0x000fe20000000800 */
[----:B------:R-:W-:Y:S01]  /*0500*/  ISETP.LE.AND P1, PT, R13, UR5, PT ;  /* 0x000000050d007c0c */ /* 0x000fe2000bf23270 */
[----:B------:R-:W-:-:S02]  /*0510*/  UIADD3 UR5, UPT, UPT, UR4, -0x9, URZ ;  /* 0xfffffff704057890 */ /* 0x000fc4000fffe0ff */
[----:B------:R-:W1:Y:S04]  /*0520*/  @!P5 LDS R21, [R19+0x80] ;  /* 0x000080001315d984 */ /* 0x000e680000000800 */
[----:B------:R-:W-:Y:S04]  /*0530*/  @!P3 LDS R28, [R17+0x8] ;  /* 0x00000800111cb984 */ /* 0x000fe80000000800 */
[----:B------:R-:W2:Y:S04]  /*0540*/  @!P3 LDS R27, [R19+0x100] ;  /* 0x00010000131bb984 */ /* 0x000ea80000000800 */
[----:B------:R-:W-:Y:S04]  /*0550*/  @!P2 LDS R23, [R17+0xc] ;  /* 0x00000c001117a984 */ /* 0x000fe80000000800 */
[----:B------:R-:W3:Y:S04]  /*0560*/  @!P2 LDS R25, [R19+0x180] ;  /* 0x000180001319a984 */ /* 0x000ee80000000800 */
[----:B------:R-:W-:Y:S04]  /*0570*/  @!P1 LDS R3, [R17+0x10] ;  /* 0x0000100011039984 */ /* 0x000fe80000000800 */
[----:B------:R-:W4:Y:S04]  /*0580*/  @!P1 LDS R2, [R19+0x200] ;  /* 0x0002000013029984 */ /* 0x000f280000000800 */
[----:B------:R-:W-:Y:S01]  /*0590*/  @!P4 LDS R22, [R17+0x14] ;  /* 0x000014001116c984 */ /* 0x000fe20000000800 */
[----:B0-----:R-:W-:Y:S01]  /*05a0*/  @!P6 FFMA R0, R5, R4, R0 ;  /* 0x000000040500e223 */ /* 0x001fe20000000000 */
[----:B------:R-:W-:Y:S01]  /*05b0*/  ISETP.LE.AND P6, PT, R13, UR5, PT ;  /* 0x000000050d007c0c */ /* 0x000fe2000bfc3270 */
[----:B------:R-:W-:Y:S01]  /*05c0*/  UIADD3 UR5, UPT, UPT, UR4, -0x8, URZ ;  /* 0xfffffff804057890 */ /* 0x000fe2000fffe0ff */
[----:B------:R-:W0:Y:S01]  /*05d0*/  @!P4 LDS R24, [R19+0x280] ;  /* 0x000280001318c984 */ /* 0x000e220000000800 */
[----:B-1----:R-:W-:-:S04]  /*05e0*/  @!P5 FFMA R0, R21, R26, R0 ;  /* 0x0000001a1500d223 */ /* 0x002fc80000000000 */
[----:B------:R-:W-:Y:S01]  /*05f0*/  ISETP.LE.AND P5, PT, R13, UR5, PT ;  /* 0x000000050d007c0c */ /* 0x000fe2000bfa3270 */
[----:B------:R-:W-:-:S05]  /*0600*/  UIADD3 UR5, UPT, UPT, UR4, -0x7, URZ ;  /* 0xfffffff904057890 */ /* 0x000fca000fffe0ff */
[----:B------:R-:W-:Y:S01]  /*0610*/  @!P6 LDS R5, [R17+0x18] ;  /* 0x000018001105e984 */ /* 0x000fe20000000800 */
[----:B--2---:R-:W-:Y:S01]  /*0620*/  @!P3 FFMA R0, R27, R28, R0 ;  /* 0x0000001c1b00b223 */ /* 0x004fe20000000000 */
[----:B------:R-:W-:Y:S02]  /*0630*/  ISETP.LE.AND P3, PT, R13, UR5, PT ;  /* 0x000000050d007c0c */ /* 0x000fe4000bf63270 */
[----:B------:R-:W1:Y:S01]  /*0640*/  @!P6 LDS R21, [R19+0x300] ;  /* 0x000300001315e984 */ /* 0x000e620000000800 */
[----:B------:R-:W-:-:S03]  /*0650*/  UIADD3 UR5, UPT, UPT, UR4, -0x6, URZ ;  /* 0xfffffffa04057890 */ /* 0x000fc6000fffe0ff */
[----:B------:R-:W-:Y:S01]  /*0660*/  @!P5 LDS R27, [R17+0x1c] ;  /* 0x00001c00111bd984 */ /* 0x000fe20000000800 */
[----:B---3--:R-:W-:Y:S02]  /*0670*/  @!P2 FFMA R0, R25, R23, R0 ;  /* 0x000000171900a223 */ /* 0x008fe40000000000 */
[----:B------:R-:W-:Y:S01]  /*0680*/  ISETP.LE.AND P2, PT, R13, UR5, PT ;  /* 0x000000050d007c0c */ /* 0x000fe2000bf43270 */
[----:B------:R-:W2:Y:S01]  /*0690*/  @!P5 LDS R29, [R19+0x380] ;  /* 0x00038000131dd984 */ /* 0x000ea20000000800 */
[----:B------:R-:W-:-:S03]  /*06a0*/  UIADD3 UR5, UPT, UPT, UR4, -0x5, URZ ;  /* 0xfffffffb04057890 */ /* 0x000fc6000fffe0ff */
[----:B------:R-:W-:Y:S01]  /*06b0*/  @!P3 LDS R25, [R17+0x20] ;  /* 0x000020001119b984 */ /* 0x000fe20000000800 */
[----:B----4-:R-:W-:Y:S02]  /*06c0*/  @!P1 FFMA R0, R3, R2, R0 ;  /* 0x0000000203009223 */ /* 0x010fe40000000000 */
[----:B------:R-:W-:Y:S01]  /*06d0*/  ISETP.LE.AND P1, PT, R13, UR5, PT ;  /* 0x000000050d007c0c */ /* 0x000fe2000bf23270 */
[----:B------:R-:W3:Y:S01]  /*06e0*/  @!P3 LDS R4, [R19+0x400] ;  /* 0x000400001304b984 */ /* 0x000ee20000000800 */
[----:B------:R-:W-:-:S03]  /*06f0*/  UIADD3 UR5, UPT, UPT, UR4, -0x4, URZ ;  /* 0xfffffffc04057890 */ /* 0x000fc6000fffe0ff */
[----:B------:R-:W-:Y:S04]  /*0700*/  @!P2 LDS R3, [R17+0x24] ;  /* 0x000024001103a984 */ /* 0x000fe80000000800 */
[----:B------:R-:W4:Y:S01]  /*0710*/  @!P2 LDS R23, [R19+0x480] ;  /* 0x000480001317a984 */ /* 0x000f220000000800 */
[----:B0-----:R-:W-:Y:S01]  /*0720*/  @!P4 FFMA R0, R24, R22, R0 ;  /* 0x000000161800c223 */ /* 0x001fe20000000000 */
[----:B------:R-:W-:Y:S01]  /*0730*/  ISETP.LE.AND P4, PT, R13, UR5, PT ;  /* 0x000000050d007c0c */ /* 0x000fe2000bf83270 */
[----:B------:R-:W-:-:S12]  /*0740*/  UIADD3 UR5, UPT, UPT, UR4, -0x2, URZ ;  /* 0xfffffffe04057890 */ /* 0x000fd8000fffe0ff */
[----:B------:R-:W-:Y:S01]  /*0750*/  @!P4 LDS R2, [R19+0x580] ;  /* 0x000580001302c984 */ /* 0x000fe20000000800 */
[----:B-1----:R-:W-:Y:S01]  /*0760*/  @!P6 FFMA R0, R21, R5, R0 ;  /* 0x000000051500e223 */ /* 0x002fe20000000000 */
[----:B------:R-:W-:Y:S01]  /*0770*/  ISETP.LE.AND P6, PT, R13, UR6, PT ;  /* 0x000000060d007c0c */ /* 0x000fe2000bfc3270 */
[----:B------:R-:W-:Y:S01]  /*0780*/  UIADD3 UR6, UPT, UPT, UR4, -0x1, URZ ;  /* 0xffffffff04067890 */ /* 0x000fe2000fffe0ff */
[----:B------:R-:W-:Y:S04]  /*0790*/  @!P1 LDS R5, [R17+0x28] ;  /* 0x0000280011059984 */ /* 0x000fe80000000800 */
[----:B------:R-:W0:Y:S01]  /*07a0*/  @!P1 LDS R21, [R19+0x500] ;  /* 0x0005000013159984 */ /* 0x000e220000000800 */
[----:B--2---:R-:W-:Y:S01]  /*07b0*/  @!P5 FFMA R0, R29, R27, R0 ;  /* 0x0000001b1d00d223 */ /* 0x004fe20000000000 */
[----:B------:R-:W-:Y:S01]  /*07c0*/  ISETP.LE.AND P5, PT, R13, UR5, PT ;  /* 0x000000050d007c0c */ /* 0x000fe2000bfa3270 */
[----:B------:R-:W-:Y:S01]  /*07d0*/  UIADD3 UR5, UPT, UPT, UR4, 0x1, URZ ;  /* 0x0000000104057890 */ /* 0x000fe2000fffe0ff */
[----:B------:R-:W1:Y:S04]  /*07e0*/  @!P4 LDS R29, [R17+0x2c] ;  /* 0x00002c00111dc984 */ /* 0x000e680000000800 */
[----:B------:R-:W-:Y:S01]  /*07f0*/  @!P6 LDS R22, [R19+0x600] ;  /* 0x000600001316e984 */ /* 0x000fe20000000800 */
[----:B---3--:R-:W-:Y:S01]  /*0800*/  @!P3 FFMA R0, R25, R4, R0 ;  /* 0x000000041900b223 */ /* 0x008fe20000000000 */
[----:B------:R-:W-:Y:S01]  /*0810*/  ISETP.LE.AND P3, PT, R13, UR6, PT ;  /* 0x000000060d007c0c */ /* 0x000fe2000bf63270 */
[----:B------:R-:W-:Y:S01]  /*0820*/  UIADD3 UR6, UPT, UPT, UR4, 0x2, URZ ;  /* 0x0000000204067890 */ /* 0x000fe2000fffe0ff */
[----:B------:R-:W2:Y:S04]  /*0830*/  @!P6 LDS R4, [R17+0x30] ;  /* 0x000030001104e984 */ /* 0x000ea80000000800 */
[----:B------:R-:W-:Y:S01]  /*0840*/  @!P5 LDS R25, [R17+0x34] ;  /* 0x000034001119d984 */ /* 0x000fe20000000800 */
[----:B----4-:R-:W-:Y:S01]  /*0850*/  @!P2 FFMA R0, R23, R3, R0 ;  /* 0x000000031700a223 */ /* 0x010fe20000000000 */
[----:B------:R-:W-:-:S02]  /*0860*/  ISETP.LE.AND P2, PT, R13, UR4, PT ;  /* 0x000000040d007c0c */ /* 0x000fc4000bf43270 */
[----:B------:R-:W3:Y:S04]  /*0870*/  @!P5 LDS R27, [R19+0x680] ;  /* 0x00068000131bd984 */ /* 0x000ee80000000800 */
[----:B------:R-:W-:Y:S04]  /*0880*/  @!P3 LDS R3, [R17+0x38] ;  /* 0x000038001103b984 */ /* 0x000fe80000000800 */
[----:B------:R-:W4:Y:S01]  /*0890*/  @!P3 LDS R23, [R19+0x700] ;  /* 0x000700001317b984 */ /* 0x000f220000000800 */
[----:B0-----:R-:W-:Y:S01]  /*08a0*/  @!P1 FFMA R0, R21, R5, R0 ;  /* 0x0000000515009223 */ /* 0x001fe20000000000 */
[----:B------:R-:W-:-:S02]  /*08b0*/  ISETP.LE.AND P1, PT, R13, UR5, PT ;  /* 0x000000050d007c0c */ /* 0x000fc4000bf23270 */
[----:B------:R-:W-:Y:S01]  /*08c0*/  @!P2 LDS R5, [R17+0x3c] ;  /* 0x00003c001105a984 */ /* 0x000fe20000000800 */
[----:B------:R-:W-:Y:S01]  /*08d0*/  UIADD3 UR5, UPT, UPT, UR4, 0x3, URZ ;  /* 0x0000000304057890 */ /* 0x000fe2000fffe0ff */
[----:B-1----:R-:W-:Y:S01]  /*08e0*/  @!P4 FFMA R0, R2, R29, R0 ;  /* 0x0000001d0200c223 */ /* 0x002fe20000000000 */
[C---:B------:R-:W-:Y:S01]  /*08f0*/  ISETP.LE.AND P4, PT, R13.reuse, UR6, PT ;  /* 0x000000060d007c0c */ /* 0x040fe2000bf83270 */
[----:B------:R-:W0:Y:S01]  /*0900*/  @!P2 LDS R21, [R19+0x780] ;  /* 0x000780001315a984 */ /* 0x000e220000000800 */
[----:B------:R-:W-:Y:S01]  /*0910*/  UIADD3 UR6, UPT, UPT, UR4, 0x4, URZ ;  /* 0x0000000404067890 */ /* 0x000fe2000fffe0ff */
[----:B--2---:R-:W-:Y:S01]  /*0920*/  @!P6 FFMA R0, R4, R22, R0 ;  /* 0x000000160400e223 */ /* 0x004fe20000000000 */
[----:B------:R-:W-:-:S04]  /*0930*/  ISETP.LE.AND P6, PT, R13, UR5, PT ;  /* 0x000000050d007c0c */ /* 0x000fc8000bfc3270 */
[----:B------:R-:W-:Y:S01]  /*0940*/  @!P1 LDS R2, [R17+0x40] ;  /* 0x0000400011029984 */ /* 0x000fe20000000800 */
[----:B------:R-:W-:-:S03]  /*0950*/  UIADD3 UR5, UPT, UPT, UR4, 0x5, URZ ;  /* 0x0000000504057890 */ /* 0x000fc6000fffe0ff */
[----:B------:R-:W1:Y:S01]  /*0960*/  @!P1 LDS R29, [R19+0x800] ;  /* 0x00080000131d9984 */ /* 0x000e620000000800 */
[----:B---3--:R-:W-:Y:S01]  /*0970*/  @!P5 FFMA R0, R27, R25, R0 ;  /* 0x000000191b00d223 */ /* 0x008fe20000000000 */
[----:B------:R-:W-:Y:S02]  /*0980*/  ISETP.LE.AND P5, PT, R13, UR6, PT ;  /* 0x000000060d007c0c */ /* 0x000fe4000bfa3270 */
[----:B------:R-:W-:Y:S01]  /*0990*/  @!P4 LDS R4, [R17+0x44] ;  /* 0x000044001104c984 */ /* 0x000fe20000000800 */
[----:B------:R-:W-:-:S03]  /*09a0*/  UIADD3 UR6, UPT, UPT, UR4, 0x9, URZ ;  /* 0x0000000904067890 */ /* 0x000fc6000fffe0ff */
[----:B------:R-:W2:Y:S01]  /*09b0*/  @!P4 LDS R25, [R19+0x880] ;  /* 0x000880001319c984 */ /* 0x000ea20000000800 */
[----:B----4-:R-:W-:Y:S01]  /*09c0*/  @!P3 FFMA R0, R23, R3, R0 ;  /* 0x000000031700b223 */ /* 0x010fe20000000000 */
[----:B------:R-:W-:Y:S02]  /*09d0*/  ISETP.LE.AND P3, PT, R13, UR5, PT ;  /* 0x000000050d007c0c */ /* 0x000fe4000bf63270 */
[----:B------:R-:W-:Y:S01]  /*09e0*/  @!P6 LDS R24, [R17+0x48] ;  /* 0x000048001118e984 */ /* 0x000fe20000000800 */
[----:B------:R-:W-:-:S03]  /*09f0*/  UIADD3 UR5, UPT, UPT, UR4, 0x6, URZ ;  /* 0x0000000604057890 */ /* 0x000fc6000fffe0ff */
[----:B------:R-:W3:Y:S04]  /*0a00*/  @!P6 LDS R23, [R19+0x900] ;  /* 0x000900001317e984 */ /* 0x000ee80000000800 */
[----:B------:R-:W-:Y:S04]  /*0a10*/  @!P5 LDS R22, [R17+0x4c] ;  /* 0x00004c001116d984 */ /* 0x000fe80000000800 */
[----:B------:R-:W4:Y:S01]  /*0a20*/  @!P5 LDS R3, [R19+0x980] ;  /* 0x000980001303d984 */ /* 0x000f220000000800 */
[----:B0-----:R-:W-:Y:S01]  /*0a30*/  @!P2 FFMA R0, R21, R5, R0 ;  /* 0x000000051500a223 */ /* 0x001fe20000000000 */
[----:B------:R-:W-:-:S02]  /*0a40*/  ISETP.LE.AND P2, PT, R13, UR5, PT ;  /* 0x000000050d007c0c */ /* 0x000fc4000bf43270 */
[----:B------:R-:W-:Y:S01]  /*0a50*/  @!P3 LDS R21, [R17+0x50] ;  /* 0x000050001115b984 */ /* 0x000fe20000000800 */
[----:B------:R-:W-:-:S03]  /*0a60*/  UIADD3 UR5, UPT, UPT, UR4, 0x7, URZ ;  /* 0x0000000704057890 */ /* 0x000fc6000fffe0ff */
[----:B------:R-:W0:Y:S01]  /*0a70*/  @!P3 LDS R5, [R19+0xa00] ;  /* 0x000a00001305b984 */ /* 0x000e220000000800 */
[----:B-1----:R-:W-:Y:S02]  /*0a80*/  @!P1 FFMA R0, R2, R29, R0 ;  /* 0x0000001d02009223 */ /* 0x002fe40000000000 */
[----:B------:R-:W-:-:S04]  /*0a90*/  ISETP.LE.AND P1, PT, R13, UR5, PT ;  /* 0x000000050d007c0c */ /* 0x000fc8000bf23270 */
[----:B------:R-:W-:Y:S01]  /*0aa0*/  @!P2 LDS R27, [R17+0x54] ;  /* 0x00005400111ba984 */ /* 0x000fe20000000800 */
[----:B------:R-:W-:-:S03]  /*0ab0*/  UIADD3 UR5, UPT, UPT, UR4, 0x8, URZ ;  /* 0x0000000804057890 */ /* 0x000fc6000fffe0ff */
[----:B------:R-:W1:Y:S01]  /*0ac0*/  @!P2 LDS R29, [R19+0xa80] ;  /* 0x000a8000131da984 */ /* 0x000e620000000800 */
[----:B--2---:R-:W-:Y:S01]  /*0ad0*/  @!P4 FFMA R0, R25, R4, R0 ;  /* 0x000000041900c223 */ /* 0x004fe20000000000 */
[----:B------:R-:W-:Y:S01]  /*0ae0*/  ISETP.LE.AND P4, PT, R13, UR6, PT ;  /* 0x000000060d007c0c */ /* 0x000fe2000bf83270 */
[----:B------:R-:W-:Y:S02]  /*0af0*/  UIADD3 UR6, UPT, UPT, UR4, 0xd, URZ ;  /* 0x0000000d04067890 */ /* 0x000fe4000fffe0ff */
[----:B------:R-:W-:Y:S01]  /*0b00*/  @!P1 LDS R2, [R17+0x58] ;  /* 0x0000580011029984 */ /* 0x000fe20000000800 */
[----:B---3--:R-:W-:Y:S01]  /*0b10*/  @!P6 FFMA R0, R23, R24, R0 ;  /* 0x000000181700e223 */ /* 0x008fe20000000000 */
[----:B------:R-:W-:Y:S01]  /*0b20*/  ISETP.LE.AND P6, PT, R13, UR5, PT ;  /* 0x000000050d007c0c */ /* 0x000fe2000bfc3270 */
[----:B------:R-:W-:Y:S01]  /*0b30*/  UIADD3 UR5, UPT, UPT, UR4, 0xa, URZ ;  /* 0x0000000a04057890 */ /* 0x000fe2000fffe0ff */
[----:B------:R-:W2:Y:S06]  /*0b40*/  @!P1 LDS R23, [R19+0xb00] ;  /* 0x000b000013179984 */ /* 0x000eac0000000800 */
[----:B------:R-:W-:Y:S01]  /*0b50*/  @!P4 LDS R24, [R19+0xc00] ;  /* 0x000c00001318c984 */ /* 0x000fe20000000800 */
[----:B----4-:R-:W-:Y:S01]  /*0b60*/  @!P5 FFMA R0, R3, R22, R0 ;  /* 0x000000160300d223 */ /* 0x010fe20000000000 */
[----:B------:R-:W-:Y:S01]  /*0b70*/  ISETP.LE.AND P5, PT, R13, UR5, PT ;  /* 0x000000050d007c0c */ /* 0x000fe2000bfa3270 */
[----:B------:R-:W-:Y:S01]  /*0b80*/  UIADD3 UR5, UPT, UPT, UR4, 0xb, URZ ;  /* 0x0000000b04057890 */ /* 0x000fe2000fffe0ff */
[----:B------:R-:W-:Y:S04]  /*0b90*/  @!P4 LDS R22, [R17+0x60] ;  /* 0x000060001116c984 */ /* 0x000fe80000000800 */
[----:B------:R-:W-:Y:S01]  /*0ba0*/  @!P6 LDS R4, [R17+0x5c] ;  /* 0x00005c001104e984 */ /* 0x000fe20000000800 */
[----:B0-----:R-:W-:-:S03]  /*0bb0*/  @!P3 FFMA R0, R21, R5, R0 ;  /* 0x000000051500b223 */ /* 0x001fc60000000000 */
[----:B------:R-:W0:Y:S01]  /*0bc0*/  @!P6 LDS R3, [R19+0xb80] ;  /* 0x000b80001303e984 */ /* 0x000e220000000800 */
[----:B------:R-:W-:Y:S01]  /*0bd0*/  ISETP.LE.AND P3, PT, R13, UR5, PT ;  /* 0x000000050d007c0c */ /* 0x000fe2000bf63270 */
[----:B------:R-:W-:Y:S02]  /*0be0*/  UIADD3 UR5, UPT, UPT, UR4, 0xc, URZ ;  /* 0x0000000c04057890 */ /* 0x000fe4000fffe0ff */
[----:B------:R-:W-:Y:S04]  /*0bf0*/  @!P5 LDS R5, [R17+0x64] ;  /* 0x000064001105d984 */ /* 0x000fe80000000800 */
[----:B------:R-:W3:Y:S01]  /*0c00*/  @!P5 LDS R21, [R19+0xc80] ;  /* 0x000c80001315d984 */ /* 0x000ee20000000800 */
[----:B-1----:R-:W-:Y:S01]  /*0c10*/  @!P2 FFMA R0, R29, R27, R0 ;  /* 0x0000001b1d00a223 */ /* 0x002fe20000000000 */
[----:B------:R-:W-:Y:S01]  /*0c20*/  ISETP.LE.AND P2, PT, R13, UR5, PT ;  /* 0x000000050d007c0c */ /* 0x000fe2000bf43270 */
[----:B------:R-:W-:-:S03]  /*0c30*/  UIADD3 UR5, UPT, UPT, UR4, 0xe, URZ ;  /* 0x0000000e04057890 */ /* 0x000fc6000fffe0ff */
[----:B------:R-:W-:Y:S04]  /*0c40*/  @!P3 LDS R25, [R17+0x68] ;  /* 0x000068001119b984 */ /* 0x000fe80000000800 */
[----:B------:R-:W1:Y:S01]  /*0c50*/  @!P3 LDS R27, [R19+0xd00] ;  /* 0x000d0000131bb984 */ /* 0x000e620000000800 */
[----:B--2---:R-:W-:Y:S01]  /*0c60*/  @!P1 FFMA R0, R23, R2, R0 ;  /* 0x0000000217009223 */ /* 0x004fe20000000000 */
[----:B------:R-:W-:Y:S01]  /*0c70*/  ISETP.LE.AND P1, PT, R13, UR6, PT ;  /* 0x000000060d007c0c */ /* 0x000fe2000bf23270 */
[----:B------:R-:W-:Y:S02]  /*0c80*/  UIADD3 UR6, UPT, UPT, UR4, 0xf, URZ ;  /* 0x0000000f04067890 */ /* 0x000fe4000fffe0ff */
[----:B------:R-:W-:Y:S10]  /*0c90*/  @!P2 LDS R23, [R19+0xd80] ;  /* 0x000d80001317a984 */ /* 0x000ff40000000800 */
[----:B------:R-:W-:Y:S01]  /*0ca0*/  @!P1 LDS R2, [R19+0xe00] ;  /* 0x000e000013029984 */ /* 0x000fe20000000800 */
[----:B0-----:R-:W-:Y:S01]  /*0cb0*/  @!P6 FFMA R0, R3, R4, R0 ;  /* 0x000000040300e223 */ /* 0x001fe20000000000 */
[C---:B------:R-:W-:Y:S01]  /*0cc0*/  ISETP.LE.AND P6, PT, R13.reuse, UR5, PT ;  /* 0x000000050d007c0c */ /* 0x040fe2000bfc3270 */
[----:B------:R-:W-:Y:S01]  /*0cd0*/  UIADD3 UR5, UPT, UPT, UR4, 0x10, URZ ;  /* 0x0000001004057890 */ /* 0x000fe2000fffe0ff */
[----:B------:R-:W0:Y:S01]  /*0ce0*/  @!P2 LDS R3, [R17+0x6c] ;  /* 0x00006c001103a984 */ /* 0x000e220000000800 */
[----:B------:R-:W-:Y:S01]  /*0cf0*/  @!P4 FFMA R0, R22, R24, R0 ;  /* 0x000000181600c223 */ /* 0x000fe20000000000 */
[----:B------:R-:W-:-:S03]  /*0d00*/  ISETP.LE.AND P4, PT, R13, UR6, PT ;  /* 0x000000060d007c0c */ /* 0x000fc6000bf83270 */
[----:B---3--:R-:W-:Y:S01]  /*0d10*/  @!P5 FFMA R0, R21, R5, R0 ;  /* 0x000000051500d223 */ /* 0x008fe20000000000 */
[----:B------:R-:W-:Y:S01]  /*0d20*/  ISETP.LE.AND P5, PT, R13, UR5, PT ;  /* 0x000000050d007c0c */ /* 0x000fe2000bfa3270 */
[----:B------:R-:W2:Y:S04]  /*0d30*/  @!P1 LDS R5, [R17+0x70] ;  /* 0x0000700011059984 */ /* 0x000ea80000000800 */
[----:B------:R-:W-:Y:S04]  /*0d40*/  @!P6 LDS R4, [R17+0x74] ;  /* 0x000074001104e984 */ /* 0x000fe80000000800 */
[----:B------:R-:W3:Y:S01]  /*0d50*/  @!P6 LDS R21, [R19+0xe80] ;  /* 0x000e80001315e984 */ /* 0x000ee20000000800 */
[----:B-1----:R-:W-:-:S03]  /*0d60*/  @!P3 FFMA R0, R27, R25, R0 ;  /* 0x000000191b00b223 */ /* 0x002fc60000000000 */
[----:B------:R-:W-:Y:S04]  /*0d70*/  @!P4 LDS R22, [R17+0x78] ;  /* 0x000078001116c984 */ /* 0x000fe80000000800 */
[----:B------:R-:W1:Y:S04]  /*0d80*/  @!P4 LDS R25, [R19+0xf00] ;  /* 0x000f00001319c984 */ /* 0x000e680000000800 */
[----:B------:R-:W-:Y:S04]  /*0d90*/  @!P5 LDS R24, [R17+0x7c] ;  /* 0x00007c001118d984 */ /* 0x000fe80000000800 */
[----:B------:R-:W4:Y:S01]  /*0da0*/  @!P5 LDS R27, [R19+0xf80] ;  /* 0x000f8000131bd984 */ /* 0x000f220000000800 */
[----:B0-----:R-:W-:-:S04]  /*0db0*/  @!P2 FFMA R0, R23, R3, R0 ;  /* 0x000000031700a223 */ /* 0x001fc80000000000 */
[----:B--2---:R-:W-:-:S04]  /*0dc0*/  @!P1 FFMA R0, R5, R2, R0 ;  /* 0x0000000205009223 */ /* 0x004fc80000000000 */
[----:B---3--:R-:W-:-:S04]  /*0dd0*/  @!P6 FFMA R0, R21, R4, R0 ;  /* 0x000000041500e223 */ /* 0x008fc80000000000 */
[----:B-1----:R-:W-:-:S04]  /*0de0*/  @!P4 FFMA R0, R25, R22, R0 ;  /* 0x000000161900c223 */ /* 0x002fc80000000000 */
[----:B----4-:R-:W-:-:S07]  /*0df0*/  @!P5 FFMA R0, R27, R24, R0 ;  /* 0x000000181b00d223 */ /* 0x010fce0000000000 */
.L_x_26:
[----:B------:R-:W-:Y:S05]  /*0e00*/  BSYNC.RECONVERGENT B0 ;  /* 0x0000000000007941 */ /* 0x000fea0003800200 */
.L_x_25:
[----:B------:R-:W-:Y:S01]  /*0e10*/  UIADD3 UR5, UPT, UPT, UR4, 0x11, URZ ;  /* 0x0000001104057890 */ /* 0x000fe2000fffe0ff */
[----:B------:R-:W-:Y:S01]  /*0e20*/  BAR.SYNC.DEFER_BLOCKING 0x0 ;  /* 0x0000000000007b1d */ /* 0x000fe20000010000 */
[----:B------:R-:W-:Y:S01]  /*0e30*/  UIADD3 UR4, UPT, UPT, UR4, 0x20, URZ ;  /* 0x0000002004047890 */ /* 0x000fe2000fffe0ff */
[----:B------:R-:W-:Y:S02]  /*0e40*/  VIADD R10, R10, 0x20 ;  /* 0x000000200a0a7836 */ /* 0x000fe40000000000 */
[----:B------:R-:W-:Y:S01]  /*0e50*/  VIADD R8, R8, 0x20 ;  /* 0x0000002008087836 */ /* 0x000fe20000000000 */
[----:B------:R-:W-:Y:S01]  /*0e60*/  ISETP.LE.AND P1, PT, R13, UR5, PT ;  /* 0x000000050d007c0c */ /* 0x000fe2000bf23270 */
[----:B------:R-:W-:Y:S02]  /*0e70*/  VIADD R16, R16, 0x20 ;  /* 0x0000002010107836 */ /* 0x000fe40000000000 */
[----:B------:R-:W-:-:S10]  /*0e80*/  IMAD R14, R9, 0x20, R14 ;  /* 0x00000020090e7824 */ /* 0x000fd400078e020e */
[----:B------:R-:W-:Y:S05]  /*0e90*/  @!P1 BRA `(.L_x_27) ;  /* 0xfffffff400009947 */ /* 0x000fea000383ffff */
.L_x_24:
[----:B------:R-:W-:-:S04]  /*0ea0*/  ISETP.GE.AND P0, PT, R6, R9, PT ;  /* 0x000000090600720c */ /* 0x000fc80003f06270 */
[----:B------:R-:W-:-:S13]  /*0eb0*/  ISETP.GE.OR P0, PT, R7, UR7, P0 ;  /* 0x0000000707007c0c */ /* 0x000fda0008706670 */
[----:B------:R-:W-:Y:S05]  /*0ec0*/  @P0 EXIT ;  /* 0x000000000000094d */ /* 0x000fea0003800000 */
[----:B0-----:R-:W0:Y:S01]  /*0ed0*/  LDC.64 R2, c[0x0][0x390] ;  /* 0x0000e400ff027b82 */ /* 0x001e220000000a00 */
[----:B------:R-:W-:-:S04]  /*0ee0*/  VIADD R7, R7, UR9 ;  /* 0x0000000907077c36 */ /* 0x000fc80008000000 */
[----:B------:R-:W-:-:S04]  /*0ef0*/  IMAD R7, R7, R9, R6 ;  /* 0x0000000907077224 */ /* 0x000fc800078e0206 */
[----:B0-----:R-:W-:-:S05]  /*0f00*/  IMAD.WIDE R2, R7, 0x4, R2 ;  /* 0x0000000407027825 */ /* 0x001fca00078e0202 */
[----:B------:R-:W-:Y:S01]  /*0f10*/  STG.E desc[UR10][R2.64], R0 ;  /* 0x0000000002007986 */ /* 0x000fe2000c10190a */
[----:B------:R-:W-:Y:S05]  /*0f20*/  EXIT ;  /* 0x000000000000794d */ /* 0x000fea0003800000 */
.L_x_28:
        /* <DEDUP_REMOVED lines=13> */
.L_x_75:


//--------------------- .text._Z25tensor_mul_warp_optimizedPKfS0_Pfiiiii --------------------------
	.section	.text._Z25tensor_mul_warp_optimizedPKfS0_Pfiiiii,"ax",@progbits
	.align	128
        .global         _Z25tensor_mul_warp_optimizedPKfS0_Pfiiiii
        .type           _Z25tensor_mul_warp_optimizedPKfS0_Pfiiiii,@function
        .size           _Z25tensor_mul_warp_optimizedPKfS0_Pfiiiii,(.L_x_76 - _Z25tensor_mul_warp_optimizedPKfS0_Pfiiiii)
        .other          _Z25tensor_mul_warp_optimizedPKfS0_Pfiiiii,@"STO_CUDA_ENTRY STV_DEFAULT"
_Z25tensor_mul_warp_optimizedPKfS0_Pfiiiii:
.text._Z25tensor_mul_warp_optimizedPKfS0_Pfiiiii:
[----:B------:R-:W-:Y:S01]  /*0000*/  LDC R1, c[0x0][0x37c] ;  /* 0x0000df00ff017b82 */ /* 0x000fe20000000800 */
[----:B------:R-:W0:Y:S07]  /*0010*/  S2R R11, SR_TID.X ;  /* 0x00000000000b7919 */ /* 0x000e2e0000002100 */
[----:B------:R-:W1:Y:S01]  /*0020*/  LDC R3, c[0x0][0x360] ;  /* 0x0000d800ff037b82 */ /* 0x000e620000000800 */
[----:B------:R-:W2:Y:S07]  /*0030*/  S2R R2, SR_CTAID.Y ;  /* 0x0000000000027919 */ /* 0x000eae0000002600 */
[----:B------:R-:W3:Y:S08]  /*0040*/  S2UR UR4, SR_CTAID.X ;  /* 0x00000000000479c3 */ /* 0x000ef00000002500 */
[----:B------:R-:W4:Y:S08]  /*0050*/  LDC.64 R12, c[0x0][0x398] ;  /* 0x0000e600ff0c7b82 */ /* 0x000f300000000a00 */
[----:B------:R-:W5:Y:S01]  /*0060*/  S2UR UR5, SR_CTAID.Z ;  /* 0x00000000000579c3 */ /* 0x000f620000002700 */
[----:B-1----:R-:W-:-:S02]  /*0070*/  SHF.R.U32.HI R3, RZ, 0x5, R3 ;  /* 0x00000005ff037819 */ /* 0x002fc40000011603 */
[----:B0-----:R-:W-:-:S05]  /*0080*/  SHF.R.U32.HI R10, RZ, 0x5, R11 ;  /* 0x00000005ff0a7819 */ /* 0x001fca000001160b */
[----:B------:R-:W0:Y:S01]  /*0090*/  LDC R0, c[0x0][0x3a8] ;  /* 0x0000ea00ff007b82 */ /* 0x000e220000000800 */
[----:B------:R-:W-:Y:S01]  /*00a0*/  LOP3.LUT R11, R11, 0x1f, RZ, 0xc0, !PT ;  /* 0x0000001f0b0b7812 */ /* 0x000fe200078ec0ff */
[----:B---3--:R-:W-:-:S04]  /*00b0*/  IMAD R10, R3, UR4, R10 ;  /* 0x00000004030a7c24 */ /* 0x008fc8000f8e020a */
[----:B--2---:R-:W-:Y:S01]  /*00c0*/  IMAD R11, R2, 0x20, R11 ;  /* 0x00000020020b7824 */ /* 0x004fe200078e020b */
[----:B----4-:R-:W-:-:S04]  /*00d0*/  ISETP.GE.AND P0, PT, R10, R13, PT ;  /* 0x0000000d0a00720c */ /* 0x010fc80003f06270 */
[----:B-----5:R-:W-:-:S04]  /*00e0*/  ISETP.LE.OR P0, PT, R12, UR5, P0 ;  /* 0x000000050c007c0c */ /* 0x020fc80008703670 */
[----:B0-----:R-:W-:-:S13]  /*00f0*/  ISETP.GE.OR P0, PT, R11, R0, P0 ;  /* 0x000000000b00720c */ /* 0x001fda0000706670 */
[----:B------:R-:W-:Y:S05]  /*0100*/  @P0 EXIT ;  /* 0x000000000000094d */ /* 0x000fea0003800000 */
[----:B------:R-:W0:Y:S01]  /*0110*/  LDCU.64 UR6, c[0x0][0x3a0] ;  /* 0x00007400ff0677ac */ /* 0x000e220008000a00 */
[----:B------:R-:W-:Y:S02]  /*0120*/  IMAD R13, R13, UR5, RZ ;  /* 0x000000050d0d7c24 */ /* 0x000fe4000f8e02ff */
[----:B------:R-:W-:Y:S01]  /*0130*/  IMAD.MOV.U32 R15, RZ, RZ, RZ ;  /* 0x000000ffff0f7224 */ /* 0x000fe200078e00ff */
[----:B------:R-:W1:Y:S01]  /*0140*/  LDCU.64 UR8, c[0x0][0x358] ;  /* 0x00006b00ff0877ac */ /* 0x000e620008000a00 */
[----:B0-----:R-:W-:Y:S01]  /*0150*/  UIMAD UR4, UR5, UR7, URZ ;  /* 0x00000007050472a4 */ /* 0x001fe2000f8e02ff */
[----:B------:R-:W-:Y:S01]  /*0160*/  IMAD R25, R10, UR6, RZ ;  /* 0x000000060a197c24 */ /* 0x000fe2000f8e02ff */
[----:B------:R-:W-:Y:S02]  /*0170*/  UISETP.GE.AND UP0, UPT, UR6, 0x1, UPT ;  /* 0x000000010600788c */ /* 0x000fe4000bf06270 */
[----:B------:R-:W-:Y:S02]  /*0180*/  IMAD R16, R13, UR6, RZ ;  /* 0x000000060d107c24 */ /* 0x000fe4000f8e02ff */
[----:B------:R-:W-:Y:S01]  /*0190*/  IMAD R14, R0, UR4, RZ ;  /* 0x00000004000e7c24 */ /* 0x000fe2000f8e02ff */
[----:B------:R-:W-:-:S02]  /*01a0*/  SHF.R.S32.HI R3, RZ, 0x1f, R25 ;  /* 0x0000001fff037819 */ /* 0x000fc40000011419 */
[C---:B------:R-:W-:Y:S02]  /*01b0*/  IADD3 R25, P0, PT, R16.reuse, R25, RZ ;  /* 0x0000001910197210 */ /* 0x040fe40007f1e0ff */
[----:B------:R-:W-:Y:S02]  /*01c0*/  IADD3 R12, P1, PT, R11, R14, RZ ;  /* 0x0000000e0b0c7210 */ /* 0x000fe40007f3e0ff */
[----:B------:R-:W-:Y:S02]  /*01d0*/  LEA.HI.X.SX32 R16, R16, R3, 0x1, P0 ;  /* 0x0000000310107211 */ /* 0x000fe400000f0eff */
[----:B------:R-:W-:Y:S01]  /*01e0*/  LEA.HI.X.SX32 R14, R14, RZ, 0x1, P1 ;  /* 0x000000ff0e0e7211 */ /* 0x000fe200008f0eff */
[----:B-1----:R-:W-:Y:S08]  /*01f0*/  BRA.U !UP0, `(.L_x_29) ;  /* 0x0000000508447547 */ /* 0x002ff0000b800000 */
[----:B------:R-:W-:Y:S01]  /*0200*/  UISETP.GE.U32.AND UP1, UPT, UR6, 0x4, UPT ;  /* 0x000000040600788c */ /* 0x000fe2000bf26070 */
[----:B------:R-:W-:Y:S01]  /*0210*/  IMAD.MOV.U32 R15, RZ, RZ, RZ ;  /* 0x000000ffff0f7224 */ /* 0x000fe200078e00ff */
[----:B------:R-:W-:Y:S01]  /*0220*/  ULOP3.LUT UR5, UR6, 0x3, URZ, 0xc0, !UPT ;  /* 0x0000000306057892 */ /* 0x000fe2000f8ec0ff */
[----:B------:R-:W-:-:S03]  /*0230*/  UMOV UR4, URZ ;  /* 0x000000ff00047c82 */ /* 0x000fc60008000000 */
[----:B------:R-:W-:-:S03]  /*0240*/  UISETP.NE.AND UP0, UPT, UR5, URZ, UPT ;  /* 0x000000ff0500728c */ /* 0x000fc6000bf05270 */
[----:B------:R-:W-:Y:S08]  /*0250*/  BRA.U !UP1, `(.L_x_30) ;  /* 0x0000000109d07547 */ /* 0x000ff0000b800000 */
[----:B------:R-:W0:Y:S01]  /*0260*/  LDCU.64 UR10, c[0x0][0x380] ;  /* 0x00007000ff0a77ac */ /* 0x000e220008000a00 */
[----:B------:R-:W1:Y:S01]  /*0270*/  LDC R23, c[0x0][0x3a8] ;  /* 0x0000ea00ff177b82 */ /* 0x000e620000000800 */
[C---:B------:R-:W-:Y:S01]  /*0280*/  IMAD.SHL.U32 R21, R0.reuse, 0x2, RZ ;  /* 0x0000000200157824 */ /* 0x040fe200078e00ff */
[----:B------:R-:W-:Y:S01]  /*0290*/  ULOP3.LUT UR4, UR6, 0x7ffffffc, URZ, 0xc0, !UPT ;  /* 0x7ffffffc06047892 */ /* 0x000fe2000f8ec0ff */
[----:B------:R-:W-:Y:S01]  /*02a0*/  IMAD R19, R0, 0x3, RZ ;  /* 0x0000000300137824 */ /* 0x000fe200078e02ff */
[----:B------:R-:W2:Y:S01]  /*02b0*/  LDCU.64 UR12, c[0x0][0x388] ;  /* 0x00007100ff0c77ac */ /* 0x000ea20008000a00 */
[----:B------:R-:W-:Y:S02]  /*02c0*/  IMAD.MOV.U32 R15, RZ, RZ, RZ ;  /* 0x000000ffff0f7224 */ /* 0x000fe400078e00ff */
[----:B------:R-:W-:Y:S01]  /*02d0*/  IMAD.MOV.U32 R17, RZ, RZ, RZ ;  /* 0x000000ffff117224 */ /* 0x000fe200078e00ff */
[----:B------:R-:W-:Y:S01]  /*02e0*/  UIADD3 UR6, UPT, UPT, -UR4, URZ, URZ ;  /* 0x000000ff04067290 */ /* 0x000fe2000fffe1ff */
[----:B0-----:R-:W-:-:S04]  /*02f0*/  LEA R20, P0, R25, UR10, 0x2 ;  /* 0x0000000a19147c11 */ /* 0x001fc8000f8010ff */
[----:B------:R-:W-:Y:S02]  /*0300*/  LEA.HI.X R27, R25, UR11, R16, 0x2, P0 ;  /* 0x0000000b191b7c11 */ /* 0x000fe400080f1410 */
[----:B------:R-:W-:-:S05]  /*0310*/  IADD3 R20, P0, PT, R20, 0x8, RZ ;  /* 0x0000000814147810 */ /* 0x000fca0007f1e0ff */
[----:B--2---:R-:W-:-:S08]  /*0320*/  IMAD.X R27, RZ, RZ, R27, P0 ;  /* 0x000000ffff1b7224 */ /* 0x004fd000000e061b */
.L_x_31:
[-C--:B------:R-:W-:Y:S02]  /*0330*/  IADD3 R7, P0, PT, R17, R12.reuse, RZ ;  /* 0x0000000c11077210 */ /* 0x080fe40007f1e0ff */
[----:B-1----:R-:W-:Y:S02]  /*0340*/  IADD3 R3, P2, PT, R23, R12, RZ ;  /* 0x0000000c17037210 */ /* 0x002fe40007f5e0ff */
[-C--:B------:R-:W-:Y:S02]  /*0350*/  LEA.HI.X.SX32 R22, R17, R14.reuse, 0x1, P0 ;  /* 0x0000000e11167211 */ /* 0x080fe400000f0eff */
[----:B------:R-:W-:Y:S02]  /*0360*/  LEA R6, P0, R7, UR12, 0x2 ;  /* 0x0000000c07067c11 */ /* 0x000fe4000f8010ff */
[----:B------:R-:W-:Y:S02]  /*0370*/  LEA.HI.X.SX32 R18, R23, R14, 0x1, P2 ;  /* 0x0000000e17127211 */ /* 0x000fe400010f0eff */
[----:B------:R-:W-:-:S02]  /*0380*/  LEA R2, P2, R3, UR12, 0x2 ;  /* 0x0000000c03027c11 */ /* 0x000fc4000f8410ff */
[----:B------:R-:W-:Y:S02]  /*0390*/  LEA.HI.X R7, R7, UR13, R22, 0x2, P0 ;  /* 0x0000000d07077c11 */ /* 0x000fe400080f1416 */
[----:B------:R-:W-:Y:S02]  /*03a0*/  IADD3 R5, P1, PT, R21, R12, RZ ;  /* 0x0000000c15057210 */ /* 0x000fe40007f3e0ff */
[----:B------:R-:W-:Y:S02]  /*03b0*/  LEA.HI.X R3, R3, UR13, R18, 0x2, P2 ;  /* 0x0000000d03037c11 */ /* 0x000fe400090f1412 */
[----:B------:R0:W2:Y:S01]  /*03c0*/  LDG.E R18, desc[UR8][R6.64] ;  /* 0x0000000806127981 */ /* 0x0000a2000c1e1900 */
[----:B------:R-:W-:Y:S02]  /*03d0*/  LEA.HI.X.SX32 R8, R21, R14, 0x1, P1 ;  /* 0x0000000e15087211 */ /* 0x000fe400008f0eff */
[----:B------:R-:W-:Y:S01]  /*03e0*/  LEA R4, P1, R5, UR12, 0x2 ;  /* 0x0000000c05047c11 */ /* 0x000fe2000f8210ff */
[----:B------:R-:W3:Y:S01]  /*03f0*/  LDG.E R2, desc[UR8][R2.64] ;  /* 0x0000000802027981 */ /* 0x000ee2000c1e1900 */
[----:B------:R-:W-:-:S02]  /*0400*/  IADD3 R9, P0, PT, R19, R12, RZ ;  /* 0x0000000c13097210 */ /* 0x000fc40007f1e0ff */
[----:B------:R-:W-:Y:S01]  /*0410*/  LEA.HI.X R5, R5, UR13, R8, 0x2, P1 ;  /* 0x0000000d05057c11 */ /* 0x000fe200088f1408 */
[----:B0-----:R-:W-:Y:S02]  /*0420*/  IMAD.MOV.U32 R6, RZ, RZ, R20 ;  /* 0x000000ffff067224 */ /* 0x001fe400078e0014 */
[----:B------:R-:W-:Y:S01]  /*0430*/  IMAD.MOV.U32 R7, RZ, RZ, R27 ;  /* 0x000000ffff077224 */ /* 0x000fe200078e001b */
[----:B------:R-:W-:Y:S01]  /*0440*/  LEA.HI.X.SX32 R22, R19, R14, 0x1, P0 ;  /* 0x0000000e13167211 */ /* 0x000fe200000f0eff */
[----:B------:R-:W4:Y:S01]  /*0450*/  LDG.E R4, desc[UR8][R4.64] ;  /* 0x0000000804047981 */ /* 0x000f22000c1e1900 */
[----:B------:R-:W-:-:S03]  /*0460*/  LEA R8, P0, R9, UR12, 0x2 ;  /* 0x0000000c09087c11 */ /* 0x000fc6000f8010ff */
[----:B------:R-:W2:Y:S01]  /*0470*/  LDG.E R20, desc[UR8][R6.64+-0x8] ;  /* 0xfffff80806147981 */ /* 0x000ea2000c1e1900 */
[----:B------:R-:W-:-:S03]  /*0480*/  LEA.HI.X R9, R9, UR13, R22, 0x2, P0 ;  /* 0x0000000d09097c11 */ /* 0x000fc600080f1416 */
[----:B------:R-:W3:Y:S04]  /*0490*/  LDG.E R27, desc[UR8][R6.64+-0x4] ;  /* 0xfffffc08061b7981 */ /* 0x000ee8000c1e1900 */
[----:B------:R-:W4:Y:S04]  /*04a0*/  LDG.E R29, desc[UR8][R6.64] ;  /* 0x00000008061d7981 */ /* 0x000f28000c1e1900 */
[----:B------:R-:W5:Y:S04]  /*04b0*/  LDG.E R9, desc[UR8][R8.64] ;  /* 0x0000000808097981 */ /* 0x000f68000c1e1900 */
[----:B------:R-:W5:Y:S01]  /*04c0*/  LDG.E R22, desc[UR8][R6.64+0x4] ;  /* 0x0000040806167981 */ /* 0x000f62000c1e1900 */
[----:B------:R-:W-:-:S04]  /*04d0*/  UIADD3 UR6, UPT, UPT, UR6, 0x4, URZ ;  /* 0x0000000406067890 */ /* 0x000fc8000fffe0ff */
[----:B------:R-:W-:Y:S01]  /*04e0*/  UISETP.NE.AND UP1, UPT, UR6, URZ, UPT ;  /* 0x000000ff0600728c */ /* 0x000fe2000bf25270 */
[C---:B------:R-:W-:Y:S02]  /*04f0*/  IMAD R23, R0.reuse, 0x4, R23 ;  /* 0x0000000400177824 */ /* 0x040fe400078e0217 */
[C---:B------:R-:W-:Y:S02]  /*0500*/  IMAD R21, R0.reuse, 0x4, R21 ;  /* 0x0000000400157824 */ /* 0x040fe400078e0215 */
[C---:B------:R-:W-:Y:S02]  /*0510*/  IMAD R19, R0.reuse, 0x4, R19 ;  /* 0x0000000400137824 */ /* 0x040fe400078e0213 */
[----:B------:R-:W-:Y:S02]  /*0520*/  IMAD R17, R0, 0x4, R17 ;  /* 0x0000000400117824 */ /* 0x000fe400078e0211 */
[----:B--2---:R-:W-:Y:S01]  /*0530*/  FFMA R18, R20, R18, R15 ;  /* 0x0000001214127223 */ /* 0x004fe2000000000f */
[----:B------:R-:W-:-:S03]  /*0540*/  IADD3 R20, P0, PT, R6, 0x10, RZ ;  /* 0x0000001006147810 */ /* 0x000fc60007f1e0ff */
[----:B---3--:R-:W-:-:S04]  /*0550*/  FFMA R18, R27, R2, R18 ;  /* 0x000000021b127223 */ /* 0x008fc80000000012 */
[----:B----4-:R-:W-:Y:S01]  /*0560*/  FFMA R18, R29, R4, R18 ;  /* 0x000000041d127223 */ /* 0x010fe20000000012 */
[----:B------:R-:W-:-:S03]  /*0570*/  IMAD.X R27, RZ, RZ, R7, P0 ;  /* 0x000000ffff1b7224 */ /* 0x000fc600000e0607 */
[----:B-----5:R-:W-:Y:S01]  /*0580*/  FFMA R15, R22, R9, R18 ;  /* 0x00000009160f7223 */ /* 0x020fe20000000012 */
[----:B------:R-:W-:Y:S06]  /*0590*/  BRA.U UP1, `(.L_x_31) ;  /* 0xfffffffd01647547 */ /* 0x000fec000b83ffff */
.L_x_30:
[----:B------:R-:W-:Y:S05]  /*05a0*/  BRA.U !UP0, `(.L_x_29) ;  /* 0x0000000108587547 */ /* 0x000fea000b800000 */
[----:B------:R-:W0:Y:S01]  /*05b0*/  LDCU.64 UR6, c[0x0][0x380] ;  /* 0x00007000ff0677ac */ /* 0x000e220008000a00 */
[----:B------:R-:W-:Y:S01]  /*05c0*/  IADD3 R5, P0, PT, R25, UR4, RZ ;  /* 0x0000000419057c10 */ /* 0x000fe2000ff1e0ff */
[----:B------:R-:W-:Y:S01]  /*05d0*/  IMAD R7, R0, UR4, RZ ;  /* 0x0000000400077c24 */ /* 0x000fe2000f8e02ff */
[----:B------:R-:W1:Y:S03]  /*05e0*/  LDCU.64 UR10, c[0x0][0x388] ;  /* 0x00007100ff0a77ac */ /* 0x000e660008000a00 */
[----:B------:R-:W-:Y:S01]  /*05f0*/  IMAD.X R16, RZ, RZ, R16, P0 ;  /* 0x000000ffff107224 */ /* 0x000fe200000e0610 */
[----:B------:R-:W-:Y:S01]  /*0600*/  UIADD3 UR5, UPT, UPT, -UR5, URZ, URZ ;  /* 0x000000ff05057290 */ /* 0x000fe2000fffe1ff */
[----:B0-----:R-:W-:-:S04]  /*0610*/  LEA R6, P1, R5, UR6, 0x2 ;  /* 0x0000000605067c11 */ /* 0x001fc8000f8210ff */
[----:B-1----:R-:W-:-:S09]  /*0620*/  LEA.HI.X R5, R5, UR7, R16, 0x2, P1 ;  /* 0x0000000705057c11 */ /* 0x002fd200088f1410 */
.L_x_32:
[----:B------:R-:W-:-:S04]  /*0630*/  IADD3 R3, P0, PT, R7, R12, RZ ;  /* 0x0000000c07037210 */ /* 0x000fc80007f1e0ff */
[----:B------:R-:W-:Y:S02]  /*0640*/  LEA.HI.X.SX32 R4, R7, R14, 0x1, P0 ;  /* 0x0000000e07047211 */ /* 0x000fe400000f0eff */
[----:B------:R-:W-:-:S04]  /*0650*/  LEA R2, P0, R3, UR10, 0x2 ;  /* 0x0000000a03027c11 */ /* 0x000fc8000f8010ff */
[----:B------:R-:W-:Y:S01]  /*0660*/  LEA.HI.X R3, R3, UR11, R4, 0x2, P0 ;  /* 0x0000000b03037c11 */ /* 0x000fe200080f1404 */
[----:B------:R-:W-:-:S04]  /*0670*/  IMAD.MOV.U32 R4, RZ, RZ, R6 ;  /* 0x000000ffff047224 */ /* 0x000fc800078e0006 */
[----:B------:R-:W2:Y:S04]  /*0680*/  LDG.E R2, desc[UR8][R2.64] ;  /* 0x0000000802027981 */ /* 0x000ea8000c1e1900 */
[----:B------:R0:W2:Y:S01]  /*0690*/  LDG.E R4, desc[UR8][R4.64] ;  /* 0x0000000804047981 */ /* 0x0000a2000c1e1900 */
[----:B------:R-:W-:-:S04]  /*06a0*/  UIADD3 UR5, UPT, UPT, UR5, 0x1, URZ ;  /* 0x0000000105057890 */ /* 0x000fc8000fffe0ff */
[----:B------:R-:W-:Y:S01]  /*06b0*/  UISETP.NE.AND UP0, UPT, UR5, URZ, UPT ;  /* 0x000000ff0500728c */ /* 0x000fe2000bf05270 */
[----:B------:R-:W-:Y:S01]  /*06c0*/  IADD3 R6, P0, PT, R6, 0x4, RZ ;  /* 0x0000000406067810 */ /* 0x000fe20007f1e0ff */
[----:B------:R-:W-:-:S04]  /*06d0*/  IMAD.IADD R7, R7, 0x1, R0 ;  /* 0x0000000107077824 */ /* 0x000fc800078e0200 */
[----:B0-----:R-:W-:Y:S02]  /*06e0*/  IMAD.X R5, RZ, RZ, R5, P0 ;  /* 0x000000ffff057224 */ /* 0x001fe400000e0605 */
[----:B--2---:R-:W-:Y:S01]  /*06f0*/  FFMA R15, R4, R2, R15 ;  /* 0x00000002040f7223 */ /* 0x004fe2000000000f */
[----:B------:R-:W-:Y:S06]  /*0700*/  BRA.U UP0, `(.L_x_32) ;  /* 0xfffffffd00c87547 */ /* 0x000fec000b83ffff */
.L_x_29:
[----:B------:R-:W0:Y:S01]  /*0710*/  LDC.64 R2, c[0x0][0x390] ;  /* 0x0000e400ff027b82 */ /* 0x000e220000000a00 */
[----:B------:R-:W-:-:S04]  /*0720*/  IMAD.IADD R10, R10, 0x1, R13 ;  /* 0x000000010a0a7824 */ /* 0x000fc800078e020d */
[----:B------:R-:W-:-:S04]  /*0730*/  IMAD R11, R10, R0, R11 ;  /* 0x000000000a0b7224 */ /* 0x000fc800078e020b */
[----:B0-----:R-:W-:-:S05]  /*0740*/  IMAD.WIDE R2, R11, 0x4, R2 ;  /* 0x000000040b027825 */ /* 0x001fca00078e0202 */
[----:B------:R-:W-:Y:S01]  /*0750*/  STG.E desc[UR8][R2.64], R15 ;  /* 0x0000000f02007986 */ /* 0x000fe2000c101908 */
[----:B------:R-:W-:Y:S05]  /*0760*/  EXIT ;  /* 0x000000000000794d */ /* 0x000fea0003800000 */
.L_x_33:
        /* <DEDUP_REMOVED lines=9> */
.L_x_76:


//--------------------- .text._Z21tensor_mul_vectorizedPKfS0_Pfiiiii --------------------------
	.section	.text._Z21tensor_mul_vectorizedPKfS0_Pfiiiii,"ax",@progbits
	.align	128
        .global         _Z21tensor_mul_vectorizedPKfS0_Pfiiiii
        .type           _Z21tensor_mul_vectorizedPKfS0_Pfiiiii,@function
        .size           _Z21tensor_mul_vectorizedPKfS0_Pfiiiii,(.L_x_77 - _Z21tensor_mul_vectorizedPKfS0_Pfiiiii)
        .other          _Z21tensor_mul_vectorizedPKfS0_Pfiiiii,@"STO_CUDA_ENTRY STV_DEFAULT"
_Z21tensor_mul_vectorizedPKfS0_Pfiiiii:
.text._Z21tensor_mul_vectorizedPKfS0_Pfiiiii:
[----:B------:R-:W-:Y:S01]  /*0000*/  LDC R1, c[0x0][0x37c] ;  /* 0x0000df00ff017b82 */ /* 0x000fe20000000800 */
[----:B------:R-:W0:Y:S07]  /*0010*/  S2R R3, SR_TID.X ;  /* 0x0000000000037919 */ /* 0x000e2e0000002100 */
[----:B------:R-:W0:Y:S01]  /*0020*/  S2UR UR6, SR_CTAID.X ;  /* 0x00000000000679c3 */ /* 0x000e220000002500 */
[----:B------:R-:W1:Y:S01]  /*0030*/  LDCU UR7, c[0x0][0x3a8] ;  /* 0x00007500ff0777ac */ /* 0x000e620008000800 */
[----:B------:R-:W2:Y:S06]  /*0040*/  S2R R9, SR_TID.Y ;  /* 0x0000000000097919 */ /* 0x000eac0000002200 */
[----:B------:R-:W0:Y:S01]  /*0050*/  LDC R0, c[0x0][0x360] ;  /* 0x0000d800ff007b82 */ /* 0x000e220000000800 */
[----:B------:R-:W3:Y:S07]  /*0060*/  LDCU UR4, c[0x0][0x364] ;  /* 0x00006c80ff0477ac */ /* 0x000eee0008000800 */
[----:B------:R-:W3:Y:S01]  /*0070*/  S2UR UR5, SR_CTAID.Y ;  /* 0x00000000000579c3 */ /* 0x000ee20000002600 */
[----:B-1----:R-:W-:-:S07]  /*0080*/  MOV R2, UR7 ;  /* 0x0000000700027c02 */ /* 0x002fce0008000f00 */
[----:B------:R-:W1:Y:S08]  /*0090*/  LDC.64 R4, c[0x0][0x398] ;  /* 0x0000e600ff047b82 */ /* 0x000e700000000a00 */
[----:B------:R-:W4:Y:S01]  /*00a0*/  S2UR UR10, SR_CTAID.Z ;  /* 0x00000000000a79c3 */ /* 0x000f220000002700 */
[----:B0-----:R-:W-:Y:S01]  /*00b0*/  IMAD R0, R0, UR6, R3 ;  /* 0x0000000600007c24 */ /* 0x001fe2000f8e0203 */
[----:B---3--:R-:W-:-:S06]  /*00c0*/  UIMAD UR5, UR5, UR4, URZ ;  /* 0x00000004050572a4 */ /* 0x008fcc000f8e02ff */
[----:B--2---:R-:W-:Y:S02]  /*00d0*/  IADD3 R3, PT, PT, R9, UR5, RZ ;  /* 0x0000000509037c10 */ /* 0x004fe4000fffe0ff */
[----:B-1----:R-:W-:-:S04]  /*00e0*/  ISETP.GE.AND P0, PT, R0, R5, PT ;  /* 0x000000050000720c */ /* 0x002fc80003f06270 */
[----:B----4-:R-:W-:-:S04]  /*00f0*/  ISETP.LE.OR P0, PT, R4, UR10, P0 ;  /* 0x0000000a04007c0c */ /* 0x010fc80008703670 */
[----:B------:R-:W-:-:S13]  /*0100*/  ISETP.GE.OR P0, PT, R3, R2, P0 ;  /* 0x000000020300720c */ /* 0x000fda0000706670 */
[----:B------:R-:W-:Y:S05]  /*0110*/  @P0 EXIT ;  /* 0x000000000000094d */ /* 0x000fea0003800000 */
[----:B------:R-:W0:Y:S01]  /*0120*/  LDCU UR11, c[0x0][0x3a0] ;  /* 0x00007400ff0b77ac */ /* 0x000e220008000800 */
[----:B------:R-:W-:Y:S01]  /*0130*/  HFMA2 R4, -RZ, RZ, 0, 0 ;  /* 0x00000000ff047431 */ /* 0x000fe200000001ff */
[----:B------:R-:W-:Y:S01]  /*0140*/  MOV R11, RZ ;  /* 0x000000ff000b7202 */ /* 0x000fe20000000f00 */
[----:B------:R-:W1:Y:S01]  /*0150*/  LDCU.64 UR12, c[0x0][0x358] ;  /* 0x00006b00ff0c77ac */ /* 0x000e620008000a00 */
[----:B0-----:R-:W-:-:S09]  /*0160*/  UISETP.GE.AND UP0, UPT, UR11, 0x4, UPT ;  /* 0x000000040b00788c */ /* 0x001fd2000bf06270 */
[----:B-1----:R-:W-:Y:S05]  /*0170*/  BRA.U !UP0, `(.L_x_34) ;  /* 0x0000000908a07547 */ /* 0x002fea000b800000 */
[----:B------:R-:W0:Y:S01]  /*0180*/  LDCU UR6, c[0x0][0x3a4] ;  /* 0x00007480ff0677ac */ /* 0x000e220008000800 */
[----:B------:R-:W-:Y:S01]  /*0190*/  IMAD R5, R5, UR10, R0 ;  /* 0x0000000a05057c24 */ /* 0x000fe2000f8e0200 */
[----:B------:R-:W-:Y:S01]  /*01a0*/  MOV R11, RZ ;  /* 0x000000ff000b7202 */ /* 0x000fe20000000f00 */
[----:B------:R-:W-:Y:S02]  /*01b0*/  UIADD3 UR9, UPT, UPT, UR11, -0x4, URZ ;  /* 0xfffffffc0b097890 */ /* 0x000fe4000fffe0ff */
[----:B------:R-:W-:Y:S02]  /*01c0*/  IMAD R5, R5, UR11, RZ ;  /* 0x0000000b05057c24 */ /* 0x000fe4000f8e02ff */
[----:B------:R-:W-:Y:S02]  /*01d0*/  UISETP.GE.U32.AND UP1, UPT, UR9, 0xc, UPT ;  /* 0x0000000c0900788c */ /* 0x000fe4000bf26070 */
[----:B------:R-:W-:Y:S02]  /*01e0*/  ULOP3.LUT UR4, UR9, 0xfffffffc, URZ, 0xc0, !UPT ;  /* 0xfffffffc09047892 */ /* 0x000fe4000f8ec0ff */
[----:B------:R-:W-:-:S02]  /*01f0*/  ULEA.HI UR8, UR9, 0x1, URZ, 0x1e ;  /* 0x0000000109087891 */ /* 0x000fc4000f8ff0ff */
[----:B------:R-:W-:Y:S02]  /*0200*/  UIADD3 UR7, UPT, UPT, UR4, 0x4, URZ ;  /* 0x0000000404077890 */ /* 0x000fe4000fffe0ff */
[----:B------:R-:W-:Y:S02]  /*0210*/  ULOP3.LUT UP0, UR8, UR8, 0x3, URZ, 0xc0, !UPT ;  /* 0x0000000308087892 */ /* 0x000fe4000f80c0ff */
[----:B0-----:R-:W-:Y:S01]  /*0220*/  UIMAD UR6, UR10, UR6, URZ ;  /* 0x000000060a0672a4 */ /* 0x001fe2000f8e02ff */
[----:B------:R-:W-:-:S05]  /*0230*/  UMOV UR4, URZ ;  /* 0x000000ff00047c82 */ /* 0x000fca0008000000 */
[----:B------:R-:W-:Y:S01]  /*0240*/  IMAD R7, R2, UR6, R3 ;  /* 0x0000000602077c24 */ /* 0x000fe2000f8e0203 */
[----:B------:R-:W-:Y:S06]  /*0250*/  BRA.U !UP1, `(.L_x_35) ;  /* 0x0000000509587547 */ /* 0x000fec000b800000 */
[----:B------:R-:W-:Y:S01]  /*0260*/  ULEA.HI UR4, UR9, 0x1, URZ, 0x1e ;  /* 0x0000000109047891 */ /* 0x000fe2000f8ff0ff */
[----:B------:R-:W-:Y:S02]  /*0270*/  IMAD R2, R2, UR6, R9 ;  /* 0x0000000602027c24 */ /* 0x000fe4000f8e0209 */
[----:B------:R-:W-:Y:S01]  /*0280*/  HFMA2 R11, -RZ, RZ, 0, 0 ;  /* 0x00000000ff0b7431 */ /* 0x000fe200000001ff */
[----:B------:R-:W-:Y:S01]  /*0290*/  MOV R4, R5 ;  /* 0x0000000500047202 */ /* 0x000fe20000000f00 */
[----:B------:R-:W-:Y:S01]  /*02a0*/  ULOP3.LUT UR4, UR4, 0x7ffffffc, URZ, 0xc0, !UPT ;  /* 0x7ffffffc04047892 */ /* 0x000fe2000f8ec0ff */
[----:B------:R-:W-:-:S03]  /*02b0*/  IADD3 R9, PT, PT, R2, UR5, RZ ;  /* 0x0000000502097c10 */ /* 0x000fc6000fffe0ff */
[----:B------:R-:W-:-:S03]  /*02c0*/  UIADD3 UR6, UPT, UPT, -UR4, URZ, URZ ;  /* 0x000000ff04067290 */ /* 0x000fc6000fffe1ff */
[----:B------:R-:W-:-:S09]  /*02d0*/  UMOV UR4, URZ ;  /* 0x000000ff00047c82 */ /* 0x000fd20008000000 */
.L_x_36:
[----:B------:R-:W0:Y:S08]  /*02e0*/  LDC.64 R16, c[0x0][0x388] ;  /* 0x0000e200ff107b82 */ /* 0x000e300000000a00 */
[----:B------:R-:W1:Y:S08]  /*02f0*/  LDC.64 R14, c[0x0][0x380] ;  /* 0x0000e000ff0e7b82 */ /* 0x000e700000000a00 */
[----:B------:R-:W2:Y:S01]  /*0300*/  LDC R2, c[0x0][0x3a8] ;  /* 0x0000ea00ff027b82 */ /* 0x000ea20000000800 */
[----:B0-----:R-:W-:-:S05]  /*0310*/  IMAD.WIDE R16, R9, 0x4, R16 ;  /* 0x0000000409107825 */ /* 0x001fca00078e0210 */
[----:B------:R-:W3:Y:S01]  /*0320*/  LDG.E R10, desc[UR12][R16.64] ;  /* 0x0000000c100a7981 */ /* 0x000ee2000c1e1900 */
[----:B-1----:R-:W-:-:S05]  /*0330*/  IMAD.WIDE R14, R4, 0x4, R14 ;  /* 0x00000004040e7825 */ /* 0x002fca00078e020e */
[----:B------:R-:W4:Y:S01]  /*0340*/  LDG.E R12, desc[UR12][R14.64+0x4] ;  /* 0x0000040c0e0c7981 */ /* 0x000f22000c1e1900 */
[----:B--2---:R-:W-:-:S03]  /*0350*/  IMAD.WIDE R18, R2, 0x4, R16 ;  /* 0x0000000402127825 */ /* 0x004fc600078e0210 */
[----:B------:R-:W3:Y:S04]  /*0360*/  LDG.E R20, desc[UR12][R14.64] ;  /* 0x0000000c0e147981 */ /* 0x000ee8000c1e1900 */
[----:B------:R-:W4:Y:S01]  /*0370*/  LDG.E R13, desc[UR12][R18.64] ;  /* 0x0000000c120d7981 */ /* 0x000f22000c1e1900 */
[----:B------:R-:W-:-:S03]  /*0380*/  IMAD.WIDE R22, R2, 0x4, R18 ;  /* 0x0000000402167825 */ /* 0x000fc600078e0212 */
[----:B------:R-:W2:Y:S04]  /*0390*/  LDG.E R21, desc[UR12][R14.64+0x8] ;  /* 0x0000080c0e157981 */ /* 0x000ea8000c1e1900 */
[----:B------:R0:W2:Y:S04]  /*03a0*/  LDG.E R8, desc[UR12][R22.64] ;  /* 0x0000000c16087981 */ /* 0x0000a8000c1e1900 */
[----:B------:R-:W5:Y:S04]  /*03b0*/  LDG.E R6, desc[UR12][R14.64+0xc] ;  /* 0x00000c0c0e067981 */ /* 0x000f68000c1e1900 */
[----:B------:R-:W5:Y:S01]  /*03c0*/  LDG.E R17, desc[UR12][R14.64+0x14] ;  /* 0x0000140c0e117981 */ /* 0x000f62000c1e1900 */
[----:B0-----:R-:W-:-:S05]  /*03d0*/  IMAD.WIDE R22, R2, 0x4, R22 ;  /* 0x0000000402167825 */ /* 0x001fca00078e0216 */
[----:B------:R0:W5:Y:S01]  /*03e0*/  LDG.E R27, desc[UR12][R22.64] ;  /* 0x0000000c161b7981 */ /* 0x000162000c1e1900 */
[----:B------:R-:W-:-:S04]  /*03f0*/  IMAD.WIDE R24, R2, 0x4, R22 ;  /* 0x0000000402187825 */ /* 0x000fc800078e0216 */
[C---:B------:R-:W-:Y:S02]  /*0400*/  IMAD.WIDE R28, R2.reuse, 0x4, R24 ;  /* 0x00000004021c7825 */ /* 0x040fe400078e0218 */
[----:B------:R-:W5:Y:S02]  /*0410*/  LDG.E R24, desc[UR12][R24.64] ;  /* 0x0000000c18187981 */ /* 0x000f64000c1e1900 */
[----:B------:R-:W-:Y:S02]  /*0420*/  IMAD.WIDE R18, R2, 0x4, R28 ;  /* 0x0000000402127825 */ /* 0x000fe400078e021c */
[----:B------:R-:W5:Y:S04]  /*0430*/  LDG.E R16, desc[UR12][R28.64] ;  /* 0x0000000c1c107981 */ /* 0x000f68000c1e1900 */
[----:B------:R-:W5:Y:S04]  /*0440*/  LDG.E R25, desc[UR12][R14.64+0x10] ;  /* 0x0000100c0e197981 */ /* 0x000f68000c1e1900 */
[----:B------:R-:W5:Y:S01]  /*0450*/  LDG.E R29, desc[UR12][R14.64+0x24] ;  /* 0x0000240c0e1d7981 */ /* 0x000f62000c1e1900 */
[----:B----4-:R-:W-:Y:S01]  /*0460*/  FMUL R26, R12, R13 ;  /* 0x0000000d0c1a7220 */ /* 0x010fe20000400000 */
[----:B------:R-:W-:-:S04]  /*0470*/  IMAD.WIDE R12, R2, 0x4, R18 ;  /* 0x00000004020c7825 */ /* 0x000fc800078e0212 */
[----:B---3--:R-:W-:Y:S02]  /*0480*/  FFMA R10, R20, R10, R26 ;  /* 0x0000000a140a7223 */ /* 0x008fe4000000001a */
[----:B------:R-:W3:Y:S01]  /*0490*/  LDG.E R26, desc[UR12][R14.64+0x20] ;  /* 0x0000200c0e1a7981 */ /* 0x000ee2000c1e1900 */
[----:B0-----:R-:W-:-:S04]  /*04a0*/  IMAD.WIDE R22, R2, 0x4, R12 ;  /* 0x0000000402167825 */ /* 0x001fc800078e020c */
[----:B--2---:R-:W-:Y:S02]  /*04b0*/  FFMA R10, R21, R8, R10 ;  /* 0x00000008150a7223 */ /* 0x004fe4000000000a */
[----:B------:R0:W2:Y:S01]  /*04c0*/  LDG.E R8, desc[UR12][R18.64] ;  /* 0x0000000c12087981 */ /* 0x0000a2000c1e1900 */
[----:B------:R-:W-:-:S03]  /*04d0*/  IMAD.WIDE R20, R2, 0x4, R22 ;  /* 0x0000000402147825 */ /* 0x000fc600078e0216 */
[----:B------:R-:W4:Y:S04]  /*04e0*/  LDG.E R12, desc[UR12][R12.64] ;  /* 0x0000000c0c0c7981 */ /* 0x000f28000c1e1900 */
[----:B------:R-:W3:Y:S01]  /*04f0*/  LDG.E R22, desc[UR12][R22.64] ;  /* 0x0000000c16167981 */ /* 0x000ee2000c1e1900 */
[----:B-----5:R-:W-:-:S03]  /*0500*/  FFMA R6, R6, R27, R10 ;  /* 0x0000001b06067223 */ /* 0x020fc6000000000a */
[----:B------:R-:W2:Y:S04]  /*0510*/  LDG.E R27, desc[UR12][R14.64+0x18] ;  /* 0x0000180c0e1b7981 */ /* 0x000ea8000c1e1900 */
[----:B------:R1:W5:Y:S01]  /*0520*/  LDG.E R10, desc[UR12][R20.64] ;  /* 0x0000000c140a7981 */ /* 0x000362000c1e1900 */
[----:B0-----:R-:W-:-:S04]  /*0530*/  IMAD.WIDE R18, R2, 0x4, R20 ;  /* 0x0000000402127825 */ /* 0x001fc800078e0214 */
[----:B------:R-:W-:Y:S01]  /*0540*/  FMUL R28, R17, R16 ;  /* 0x00000010111c7220 */ /* 0x000fe20000400000 */
[C---:B------:R-:W-:Y:S02]  /*0550*/  IMAD.WIDE R16, R2.reuse, 0x4, R18 ;  /* 0x0000000402107825 */ /* 0x040fe400078e0212 */
[----:B------:R-:W4:Y:S02]  /*0560*/  LDG.E R18, desc[UR12][R18.64] ;  /* 0x0000000c12127981 */ /* 0x000f24000c1e1900 */
[----:B------:R-:W-:Y:S01]  /*0570*/  FFMA R28, R25, R24, R28 ;  /* 0x00000018191c7223 */ /* 0x000fe2000000001c */
[C---:B------:R-:W-:Y:S02]  /*0580*/  IMAD.WIDE R24, R2.reuse, 0x4, R16 ;  /* 0x0000000402187825 */ /* 0x040fe400078e0210 */
[----:B------:R-:W4:Y:S02]  /*0590*/  LDG.E R16, desc[UR12][R16.64] ;  /* 0x0000000c10107981 */ /* 0x000f24000c1e1900 */
[----:B-1----:R-:W-:-:S02]  /*05a0*/  IMAD.WIDE R20, R2, 0x4, R24 ;  /* 0x0000000402147825 */ /* 0x002fc400078e0218 */
[----:B------:R-:W4:Y:S04]  /*05b0*/  LDG.E R13, desc[UR12][R24.64] ;  /* 0x0000000c180d7981 */ /* 0x000f28000c1e1900 */
[----:B------:R-:W4:Y:S04]  /*05c0*/  LDG.E R19, desc[UR12][R14.64+0x30] ;  /* 0x0000300c0e137981 */ /* 0x000f28000c1e1900 */
[----:B------:R-:W4:Y:S04]  /*05d0*/  LDG.E R25, desc[UR12][R14.64+0x2c] ;  /* 0x00002c0c0e197981 */ /* 0x000f28000c1e1900 */
[----:B------:R-:W4:Y:S01]  /*05e0*/  LDG.E R24, desc[UR12][R14.64+0x38] ;  /* 0x0000380c0e187981 */ /* 0x000f22000c1e1900 */
[----:B--2---:R-:W-:-:S03]  /*05f0*/  FFMA R27, R27, R8, R28 ;  /* 0x000000081b1b7223 */ /* 0x004fc6000000001c */
[----:B------:R-:W2:Y:S01]  /*0600*/  LDG.E R8, desc[UR12][R20.64] ;  /* 0x0000000c14087981 */ /* 0x000ea2000c1e1900 */
[----:B-----5:R-:W-:Y:S01]  /*0610*/  FMUL R23, R29, R10 ;  /* 0x0000000a1d177220 */ /* 0x020fe20000400000 */
[----:B------:R-:W-:Y:S02]  /*0620*/  IMAD.WIDE R28, R2, 0x4, R20 ;  /* 0x00000004021c7825 */ /* 0x000fe400078e0214 */
[----:B------:R-:W2:Y:S02]  /*0630*/  LDG.E R10, desc[UR12][R14.64+0x34] ;  /* 0x0000340c0e0a7981 */ /* 0x000ea4000c1e1900 */
[----:B---3--:R-:W-:Y:S02]  /*0640*/  FFMA R26, R26, R22, R23 ;  /* 0x000000161a1a7223 */ /* 0x008fe40000000017 */
[----:B------:R-:W3:Y:S01]  /*0650*/  LDG.E R17, desc[UR12][R28.64] ;  /* 0x0000000c1c117981 */ /* 0x000ee2000c1e1900 */
[----:B------:R-:W-:-:S03]  /*0660*/  IMAD.WIDE R22, R2, 0x4, R28 ;  /* 0x0000000402167825 */ /* 0x000fc600078e021c */
[----:B------:R-:W5:Y:S04]  /*0670*/  LDG.E R20, desc[UR12][R14.64+0x1c] ;  /* 0x00001c0c0e147981 */ /* 0x000f68000c1e1900 */
[----:B------:R-:W3:Y:S04]  /*0680*/  LDG.E R21, desc[UR12][R14.64+0x28] ;  /* 0x0000280c0e157981 */ /* 0x000ee8000c1e1900 */
[----:B------:R-:W3:Y:S04]  /*0690*/  LDG.E R28, desc[UR12][R14.64+0x3c] ;  /* 0x00003c0c0e1c7981 */ /* 0x000ee8000c1e1900 */
[----:B------:R-:W3:Y:S01]  /*06a0*/  LDG.E R23, desc[UR12][R22.64] ;  /* 0x0000000c16177981 */ /* 0x000ee2000c1e1900 */
[----:B------:R-:W-:Y:S01]  /*06b0*/  UIADD3 UR6, UPT, UPT, UR6, 0x4, URZ ;  /* 0x0000000406067890 */ /* 0x000fe2000fffe0ff */
[----:B------:R-:W-:-:S03]  /*06c0*/  FADD R6, R6, R11 ;  /* 0x0000000b06067221 */ /* 0x000fc60000000000 */
[----:B------:R-:W-:Y:S01]  /*06d0*/  UISETP.NE.AND UP1, UPT, UR6, URZ, UPT ;  /* 0x000000ff0600728c */ /* 0x000fe2000bf25270 */
[----:B------:R-:W-:Y:S02]  /*06e0*/  IADD3 R4, PT, PT, R4, 0x10, RZ ;  /* 0x0000001004047810 */ /* 0x000fe40007ffe0ff */
[----:B------:R-:W-:Y:S01]  /*06f0*/  LEA R9, R2, R9, 0x4 ;  /* 0x0000000902097211 */ /* 0x000fe200078e20ff */
[----:B------:R-:W-:Y:S01]  /*0700*/  UIADD3 UR4, UPT, UPT, UR4, 0x10, URZ ;  /* 0x0000001004047890 */ /* 0x000fe2000fffe0ff */
[----:B--2---:R-:W-:-:S04]  /*0710*/  FMUL R8, R10, R8 ;  /* 0x000000080a087220 */ /* 0x004fc80000400000 */
[----:B----4-:R-:W-:Y:S01]  /*0720*/  FFMA R13, R19, R13, R8 ;  /* 0x0000000d130d7223 */ /* 0x010fe20000000008 */
[----:B-----5:R-:W-:Y:S01]  /*0730*/  FFMA R27, R20, R12, R27 ;  /* 0x0000000c141b7223 */ /* 0x020fe2000000001b */
[----:B---3--:R-:W-:-:S03]  /*0740*/  FFMA R18, R21, R18, R26 ;  /* 0x0000001215127223 */ /* 0x008fc6000000001a */
[----:B------:R-:W-:Y:S01]  /*0750*/  FADD R6, R6, R27 ;  /* 0x0000001b06067221 */ /* 0x000fe20000000000 */
[----:B------:R-:W-:Y:S01]  /*0760*/  FFMA R13, R24, R17, R13 ;  /* 0x00000011180d7223 */ /* 0x000fe2000000000d */
[----:B------:R-:W-:-:S04]  /*0770*/  FFMA R25, R25, R16, R18 ;  /* 0x0000001019197223 */ /* 0x000fc80000000012 */
[----:B------:R-:W-:Y:S01]  /*0780*/  FADD R6, R6, R25 ;  /* 0x0000001906067221 */ /* 0x000fe20000000000 */
[----:B------:R-:W-:-:S04]  /*0790*/  FFMA R13, R28, R23, R13 ;  /* 0x000000171c0d7223 */ /* 0x000fc8000000000d */
[----:B------:R-:W-:Y:S01]  /*07a0*/  FADD R11, R6, R13 ;  /* 0x0000000d060b7221 */ /* 0x000fe20000000000 */
[----:B------:R-:W-:Y:S06]  /*07b0*/  BRA.U UP1, `(.L_x_36) ;  /* 0xfffffff901c87547 */ /* 0x000fec000b83ffff */
.L_x_35:
[----:B------:R-:W-:Y:S01]  /*07c0*/  MOV R4, UR7 ;  /* 0x0000000700047c02 */ /* 0x000fe20008000f00 */
[----:B------:R-:W-:Y:S06]  /*07d0*/  BRA.U !UP0, `(.L_x_34) ;  /* 0x0000000508087547 */ /* 0x000fec000b800000 */
[----:B------:R-:W-:Y:S02]  /*07e0*/  UISETP.NE.AND UP1, UPT, UR8, 0x1, UPT ;  /* 0x000000010800788c */ /* 0x000fe4000bf25270 */
[----:B------:R-:W-:-:S07]  /*07f0*/  ULOP3.LUT UP0, URZ, UR9, 0x4, URZ, 0xc0, !UPT ;  /* 0x0000000409ff7892 */ /* 0x000fce000f80c0ff */
[----:B------:R-:W-:Y:S05]  /*0800*/  BRA.U !UP1, `(.L_x_37) ;  /* 0x0000000109a07547 */ /* 0x000fea000b800000 */
[----:B------:R-:W0:Y:S01]  /*0810*/  LDC.64 R18, c[0x0][0x388] ;  /* 0x0000e200ff127b82 */ /* 0x000e220000000a00 */
[----:B------:R-:W-:-:S07]  /*0820*/  IMAD R13, R2, UR4, R7 ;  /* 0x00000004020d7c24 */ /* 0x000fce000f8e0207 */
[----:B------:R-:W1:Y:S01]  /*0830*/  LDC.64 R8, c[0x0][0x380] ;  /* 0x0000e000ff087b82 */ /* 0x000e620000000a00 */
[----:B0-----:R-:W-:Y:S01]  /*0840*/  IMAD.WIDE R18, R13, 0x4, R18 ;  /* 0x000000040d127825 */ /* 0x001fe200078e0212 */
[----:B------:R-:W-:-:S04]  /*0850*/  IADD3 R13, PT, PT, R5, UR4, RZ ;  /* 0x00000004050d7c10 */ /* 0x000fc8000fffe0ff */
[----:B------:R0:W2:Y:S01]  /*0860*/  LDG.E R6, desc[UR12][R18.64] ;  /* 0x0000000c12067981 */ /* 0x0000a2000c1e1900 */
[----:B------:R-:W-:-:S04]  /*0870*/  IMAD.WIDE R22, R2, 0x4, R18 ;  /* 0x0000000402167825 */ /* 0x000fc800078e0212 */
[----:B-1----:R-:W-:-:S04]  /*0880*/  IMAD.WIDE R8, R13, 0x4, R8 ;  /* 0x000000040d087825 */ /* 0x002fc800078e0208 */
[C---:B------:R-:W-:Y:S01]  /*0890*/  IMAD.WIDE R14, R2.reuse, 0x4, R22 ;  /* 0x00000004020e7825 */ /* 0x040fe200078e0216 */
[----:B------:R-:W3:Y:S04]  /*08a0*/  LDG.E R10, desc[UR12][R8.64+0x4] ;  /* 0x0000040c080a7981 */ /* 0x000ee8000c1e1900 */
[----:B------:R-:W3:Y:S01]  /*08b0*/  LDG.E R23, desc[UR12][R22.64] ;  /* 0x0000000c16177981 */ /* 0x000ee2000c1e1900 */
[----:B------:R-:W-:-:S03]  /*08c0*/  IMAD.WIDE R16, R2, 0x4, R14 ;  /* 0x0000000402107825 */ /* 0x000fc600078e020e */
[----:B------:R-:W2:Y:S01]  /*08d0*/  LDG.E R27, desc[UR12][R8.64] ;  /* 0x0000000c081b7981 */ /* 0x000ea2000c1e1900 */
[----:B------:R-:W-:-:S03]  /*08e0*/  IMAD.WIDE R12, R2, 0x4, R16 ;  /* 0x00000004020c7825 */ /* 0x000fc600078e0210 */
[----:B------:R-:W4:Y:S04]  /*08f0*/  LDG.E R26, desc[UR12][R8.64+0x14] ;  /* 0x0000140c081a7981 */ /* 0x000f28000c1e1900 */
[----:B------:R1:W5:Y:S01]  /*0900*/  LDG.E R24, desc[UR12][R14.64] ;  /* 0x0000000c0e187981 */ /* 0x000362000c1e1900 */
[----:B0-----:R-:W-:-:S03]  /*0910*/  IMAD.WIDE R18, R2, 0x4, R12 ;  /* 0x0000000402127825 */ /* 0x001fc600078e020c */
[----:B------:R-:W5:Y:S01]  /*0920*/  LDG.E R13, desc[UR12][R12.64] ;  /* 0x0000000c0c0d7981 */ /* 0x000f62000c1e1900 */
[----:B------:R-:W-:-:S03]  /*0930*/  IMAD.WIDE R20, R2, 0x4, R18 ;  /* 0x0000000402147825 */ /* 0x000fc600078e0212 */
[----:B------:R-:W4:Y:S04]  /*0940*/  LDG.E R25, desc[UR12][R18.64] ;  /* 0x0000000c12197981 */ /* 0x000f28000c1e1900 */
[----:B------:R-:W5:Y:S01]  /*0950*/  LDG.E R29, desc[UR12][R8.64+0x8] ;  /* 0x0000080c081d7981 */ /* 0x000f62000c1e1900 */
[----:B-1----:R-:W-:-:S03]  /*0960*/  IMAD.WIDE R14, R2, 0x4, R20 ;  /* 0x00000004020e7825 */ /* 0x002fc600078e0214 */
[----:B------:R-:W5:Y:S04]  /*0970*/  LDG.E R12, desc[UR12][R8.64+0x10] ;  /* 0x0000100c080c7981 */ /* 0x000f68000c1e1900 */
[----:B------:R-:W5:Y:S04]  /*0980*/  LDG.E R16, desc[UR12][R16.64] ;  /* 0x0000000c10107981 */ /* 0x000f68000c1e1900 */
[----:B------:R-:W5:Y:S04]  /*0990*/  LDG.E R28, desc[UR12][R8.64+0xc] ;  /* 0x00000c0c081c7981 */ /* 0x000f68000c1e1900 */
[----:B------:R-:W5:Y:S04]  /*09a0*/  LDG.E R22, desc[UR12][R20.64] ;  /* 0x0000000c14167981 */ /* 0x000f68000c1e1900 */
[----:B------:R-:W5:Y:S04]  /*09b0*/  LDG.E R17, desc[UR12][R8.64+0x18] ;  /* 0x0000180c08117981 */ /* 0x000f68000c1e1900 */
[----:B------:R-:W5:Y:S04]  /*09c0*/  LDG.E R18, desc[UR12][R8.64+0x1c] ;  /* 0x00001c0c08127981 */ /* 0x000f68000c1e1900 */
[----:B------:R-:W5:Y:S01]  /*09d0*/  LDG.E R15, desc[UR12][R14.64] ;  /* 0x0000000c0e0f7981 */ /* 0x000f62000c1e1900 */
[----:B------:R-:W-:Y:S01]  /*09e0*/  UIADD3 UR4, UPT, UPT, UR4, 0x8, URZ ;  /* 0x0000000804047890 */ /* 0x000fe2000fffe0ff */
[----:B---3--:R-:W-:-:S04]  /*09f0*/  FMUL R10, R10, R23 ;  /* 0x000000170a0a7220 */ /* 0x008fc80000400000 */
[----:B--2---:R-:W-:Y:S01]  /*0a00*/  FFMA R6, R27, R6, R10 ;  /* 0x000000061b067223 */ /* 0x004fe2000000000a */
[----:B----4-:R-:W-:-:S03]  /*0a10*/  FMUL R25, R26, R25 ;  /* 0x000000191a197220 */ /* 0x010fc60000400000 */
[----:B-----5:R-:W-:Y:S01]  /*0a20*/  FFMA R29, R29, R24, R6 ;  /* 0x000000181d1d7223 */ /* 0x020fe20000000006 */
[----:B------:R-:W-:-:S03]  /*0a30*/  FFMA R12, R12, R13, R25 ;  /* 0x0000000d0c0c7223 */ /* 0x000fc60000000019 */
[----:B------:R-:W-:-:S04]  /*0a40*/  FFMA R16, R28, R16, R29 ;  /* 0x000000101c107223 */ /* 0x000fc8000000001d */
[----:B------:R-:W-:Y:S01]  /*0a50*/  FADD R11, R11, R16 ;  /* 0x000000100b0b7221 */ /* 0x000fe20000000000 */
[----:B------:R-:W-:-:S04]  /*0a60*/  FFMA R17, R17, R22, R12 ;  /* 0x0000001611117223 */ /* 0x000fc8000000000c */
[----:B------:R-:W-:-:S04]  /*0a70*/  FFMA R18, R18, R15, R17 ;  /* 0x0000000f12127223 */ /* 0x000fc80000000011 */
[----:B------:R-:W-:-:S07]  /*0a80*/  FADD R11, R11, R18 ;  /* 0x000000120b0b7221 */ /* 0x000fce0000000000 */
.L_x_37:
[----:B------:R-:W-:Y:S05]  /*0a90*/  BRA.U UP0, `(.L_x_34) ;  /* 0x0000000100587547 */ /* 0x000fea000b800000 */
[----:B------:R-:W0:Y:S01]  /*0aa0*/  LDC.64 R8, c[0x0][0x388] ;  /* 0x0000e200ff087b82 */ /* 0x000e220000000a00 */
[----:B------:R-:W-:Y:S01]  /*0ab0*/  IMAD R15, R2, UR4, R7 ;  /* 0x00000004020f7c24 */ /* 0x000fe2000f8e0207 */
[----:B------:R-:W-:-:S06]  /*0ac0*/  IADD3 R7, PT, PT, R5, UR4, RZ ;  /* 0x0000000405077c10 */ /* 0x000fcc000fffe0ff */
[----:B------:R-:W1:Y:S01]  /*0ad0*/  LDC.64 R12, c[0x0][0x380] ;  /* 0x0000e000ff0c7b82 */ /* 0x000e620000000a00 */
[----:B0-----:R-:W-:-:S04]  /*0ae0*/  IMAD.WIDE R8, R15, 0x4, R8 ;  /* 0x000000040f087825 */ /* 0x001fc800078e0208 */
[----:B-1----:R-:W-:-:S04]  /*0af0*/  IMAD.WIDE R6, R7, 0x4, R12 ;  /* 0x0000000407067825 */ /* 0x002fc800078e020c */
[C---:B------:R-:W-:Y:S01]  /*0b00*/  IMAD.WIDE R12, R2.reuse, 0x4, R8 ;  /* 0x00000004020c7825 */ /* 0x040fe200078e0208 */
[----:B------:R-:W2:Y:S04]  /*0b10*/  LDG.E R10, desc[UR12][R6.64+0x4] ;  /* 0x0000040c060a7981 */ /* 0x000ea8000c1e1900 */
[----:B------:R-:W2:Y:S01]  /*0b20*/  LDG.E R19, desc[UR12][R12.64] ;  /* 0x0000000c0c137981 */ /* 0x000ea2000c1e1900 */
[----:B------:R-:W-:-:S03]  /*0b30*/  IMAD.WIDE R14, R2, 0x4, R12 ;  /* 0x00000004020e7825 */ /* 0x000fc600078e020c */
[----:B------:R-:W3:Y:S04]  /*0b40*/  LDG.E R8, desc[UR12][R8.64] ;  /* 0x0000000c08087981 */ /* 0x000ee8000c1e1900 */
[----:B------:R-:W3:Y:S01]  /*0b50*/  LDG.E R5, desc[UR12][R6.64] ;  /* 0x0000000c06057981 */ /* 0x000ee2000c1e1900 */
[----:B------:R-:W-:-:S03]  /*0b60*/  IMAD.WIDE R16, R2, 0x4, R14 ;  /* 0x0000000402107825 */ /* 0x000fc600078e020e */
[----:B------:R-:W4:Y:S04]  /*0b70*/  LDG.E R20, desc[UR12][R14.64] ;  /* 0x0000000c0e147981 */ /* 0x000f28000c1e1900 */
[----:B------:R-:W4:Y:S04]  /*0b80*/  LDG.E R18, desc[UR12][R6.64+0x8] ;  /* 0x0000080c06127981 */ /* 0x000f28000c1e1900 */
[----:B------:R-:W5:Y:S04]  /*0b90*/  LDG.E R22, desc[UR12][R6.64+0xc] ;  /* 0x00000c0c06167981 */ /* 0x000f68000c1e1900 */
[----:B------:R-:W5:Y:S01]  /*0ba0*/  LDG.E R16, desc[UR12][R16.64] ;  /* 0x0000000c10107981 */ /* 0x000f62000c1e1900 */
[----:B--2---:R-:W-:-:S04]  /*0bb0*/  FMUL R10, R10, R19 ;  /* 0x000000130a0a7220 */ /* 0x004fc80000400000 */
[----:B---3--:R-:W-:-:S04]  /*0bc0*/  FFMA R5, R5, R8, R10 ;  /* 0x0000000805057223 */ /* 0x008fc8000000000a */
[----:B----4-:R-:W-:-:S04]  /*0bd0*/  FFMA R5, R18, R20, R5 ;  /* 0x0000001412057223 */ /* 0x010fc80000000005 */
[----:B-----5:R-:W-:-:S04]  /*0be0*/  FFMA R22, R22, R16, R5 ;  /* 0x0000001016167223 */ /* 0x020fc80000000005 */
[----:B------:R-:W-:-:S07]  /*0bf0*/  FADD R11, R11, R22 ;  /* 0x000000160b0b7221 */ /* 0x000fce0000000000 */
.L_x_34:
[----:B------:R-:W0:Y:S02]  /*0c00*/  LDC R7, c[0x0][0x3a0] ;  /* 0x0000e800ff077b82 */ /* 0x000e240000000800 */
[----:B0-----:R-:W-:-:S13]  /*0c10*/  ISETP.GE.AND P0, PT, R4, R7, PT ;  /* 0x000000070400720c */ /* 0x001fda0003f06270 */
[----:B------:R-:W-:Y:S05]  /*0c20*/  @P0 BRA `(.L_x_38) ;  /* 0x0000000400cc0947 */ /* 0x000fea0003800000 */
[----:B------:R-:W0:Y:S01]  /*0c30*/  LDC R9, c[0x0][0x39c] ;  /* 0x0000e700ff097b82 */ /* 0x000e220000000800 */
[CC--:B------:R-:W-:Y:S02]  /*0c40*/  IADD3 R5, PT, PT, R4.reuse, -R7.reuse, RZ ;  /* 0x8000000704057210 */ /* 0x0c0fe40007ffe0ff */
[----:B------:R-:W-:Y:S02]  /*0c50*/  IADD3 R6, PT, PT, -R4, R7, RZ ;  /* 0x0000000704067210 */ /* 0x000fe40007ffe1ff */
[----:B------:R-:W-:Y:S02]  /*0c60*/  ISETP.GT.U32.AND P1, PT, R5, -0x8, PT ;  /* 0xfffffff80500780c */ /* 0x000fe40003f24070 */
[----:B------:R-:W-:-:S04]  /*0c70*/  LOP3.LUT R8, R6, 0x7, RZ, 0xc0, !PT ;  /* 0x0000000706087812 */ /* 0x000fc800078ec0ff */
[----:B------:R-:W-:Y:S01]  /*0c80*/  ISETP.NE.AND P0, PT, R8, RZ, PT ;  /* 0x000000ff0800720c */ /* 0x000fe20003f05270 */
[----:B0-----:R-:W-:-:S06]  /*0c90*/  IMAD R9, R9, UR10, R0 ;  /* 0x0000000a09097c24 */ /* 0x001fcc000f8e0200 */
[----:B------:R-:W-:Y:S06]  /*0ca0*/  @P1 BRA `(.L_x_39) ;  /* 0x0000000000bc1947 */ /* 0x000fec0003800000 */
[----:B------:R-:W0:Y:S01]  /*0cb0*/  LDC R21, c[0x0][0x3a4] ;  /* 0x0000e900ff157b82 */ /* 0x000e220000000800 */
[----:B------:R-:W-:Y:S01]  /*0cc0*/  LOP3.LUT R10, R6, 0xfffffff8, RZ, 0xc0, !PT ;  /* 0xfffffff8060a7812 */ /* 0x000fe200078ec0ff */
[----:B------:R-:W-:-:S03]  /*0cd0*/  IMAD R5, R9, R7, R4 ;  /* 0x0000000709057224 */ /* 0x000fc600078e0204 */
[----:B------:R-:W-:Y:S01]  /*0ce0*/  IADD3 R10, PT, PT, -R10, RZ, RZ ;  /* 0x000000ff0a0a7210 */ /* 0x000fe20007ffe1ff */
[----:B0-----:R-:W-:-:S04]  /*0cf0*/  IMAD R21, R21, UR10, R4 ;  /* 0x0000000a15157c24 */ /* 0x001fc8000f8e0204 */
[----:B------:R-:W-:-:S07]  /*0d00*/  IMAD R21, R21, R2, R3 ;  /* 0x0000000215157224 */ /* 0x000fce00078e0203 */
.L_x_40:
[----:B------:R-:W0:Y:S08]  /*0d10*/  LDC.64 R24, c[0x0][0x388] ;  /* 0x0000e200ff187b82 */ /* 0x000e300000000a00 */
[----:B------:R-:W1:Y:S01]  /*0d20*/  LDC.64 R12, c[0x0][0x380] ;  /* 0x0000e000ff0c7b82 */ /* 0x000e620000000a00 */
[----:B0-----:R-:W-:-:S05]  /*0d30*/  IMAD.WIDE R24, R21, 0x4, R24 ;  /* 0x0000000415187825 */ /* 0x001fca00078e0218 */
[----:B------:R0:W2:Y:S01]  /*0d40*/  LDG.E R28, desc[UR12][R24.64] ;  /* 0x0000000c181c7981 */ /* 0x0000a2000c1e1900 */
[----:B-1----:R-:W-:-:S04]  /*0d50*/  IMAD.WIDE R12, R5, 0x4, R12 ;  /* 0x00000004050c7825 */ /* 0x002fc800078e020c */
[C---:B------:R-:W-:Y:S01]  /*0d60*/  IMAD.WIDE R22, R2.reuse, 0x4, R24 ;  /* 0x0000000402167825 */ /* 0x040fe200078e0218 */
[----:B------:R-:W2:Y:S04]  /*0d70*/  LDG.E R26, desc[UR12][R12.64] ;  /* 0x0000000c0c1a7981 */ /* 0x000ea8000c1e1900 */
[----:B------:R-:W3:Y:S04]  /*0d80*/  LDG.E R20, desc[UR12][R12.64+0x4] ;  /* 0x0000040c0c147981 */ /* 0x000ee8000c1e1900 */
[----:B------:R1:W3:Y:S01]  /*0d90*/  LDG.E R27, desc[UR12][R22.64] ;  /* 0x0000000c161b7981 */ /* 0x0002e2000c1e1900 */
[----:B------:R-:W-:-:S03]  /*0da0*/  IMAD.WIDE R14, R2, 0x4, R22 ;  /* 0x00000004020e7825 */ /* 0x000fc600078e0216 */
[----:B------:R-:W4:Y:S01]  /*0db0*/  LDG.E R29, desc[UR12][R12.64+0x8] ;  /* 0x0000080c0c1d7981 */ /* 0x000f22000c1e1900 */
[----:B------:R-:W-:-:S03]  /*0dc0*/  IMAD.WIDE R16, R2, 0x4, R14 ;  /* 0x0000000402107825 */ /* 0x000fc600078e020e */
[----:B------:R-:W4:Y:S01]  /*0dd0*/  LDG.E R14, desc[UR12][R14.64] ;  /* 0x0000000c0e0e7981 */ /* 0x000f22000c1e1900 */
[----:B------:R-:W-:-:S04]  /*0de0*/  IMAD.WIDE R18, R2, 0x4, R16 ;  /* 0x0000000402127825 */ /* 0x000fc800078e0210 */
[C---:B0-----:R-:W-:Y:S01]  /*0df0*/  IMAD.WIDE R24, R2.reuse, 0x4, R18 ;  /* 0x0000000402187825 */ /* 0x041fe200078e0212 */
[----:B------:R0:W5:Y:S04]  /*0e00*/  LDG.E R15, desc[UR12][R16.64] ;  /* 0x0000000c100f7981 */ /* 0x000168000c1e1900 */
[----:B------:R-:W5:Y:S01]  /*0e10*/  LDG.E R18, desc[UR12][R18.64] ;  /* 0x0000000c12127981 */ /* 0x000f62000c1e1900 */
[----:B-1----:R-:W-:-:S03]  /*0e20*/  IMAD.WIDE R22, R2, 0x4, R24 ;  /* 0x0000000402167825 */ /* 0x002fc600078e0218 */
[----:B------:R-:W5:Y:S01]  /*0e30*/  LDG.E R25, desc[UR12][R24.64] ;  /* 0x0000000c18197981 */ /* 0x000f62000c1e1900 */
[----:B0-----:R-:W-:-:S03]  /*0e40*/  IMAD.WIDE R16, R2, 0x4, R22 ;  /* 0x0000000402107825 */ /* 0x001fc600078e0216 */
[----:B------:R-:W5:Y:S04]  /*0e50*/  LDG.E R19, desc[UR12][R12.64+0x1c] ;  /* 0x00001c0c0c137981 */ /* 0x000f68000c1e1900 */
[----:B------:R-:W5:Y:S01]  /*0e60*/  LDG.E R16, desc[UR12][R16.64] ;  /* 0x0000000c10107981 */ /* 0x000f62000c1e1900 */
[----:B--2---:R-:W-:-:S03]  /*0e70*/  FFMA R11, R26, R28, R11 ;  /* 0x0000001c1a0b7223 */ /* 0x004fc6000000000b */
[----:B------:R-:W5:Y:S04]  /*0e80*/  LDG.E R26, desc[UR12][R12.64+0xc] ;  /* 0x00000c0c0c1a7981 */ /* 0x000f68000c1e1900 */
[----:B------:R-:W2:Y:S01]  /*0e90*/  LDG.E R28, desc[UR12][R12.64+0x14] ;  /* 0x0000140c0c1c7981 */ /* 0x000ea2000c1e1900 */
[----:B---3--:R-:W-:-:S03]  /*0ea0*/  FFMA R20, R20, R27, R11 ;  /* 0x0000001b14147223 */ /* 0x008fc6000000000b */
[----:B------:R-:W3:Y:S04]  /*0eb0*/  LDG.E R11, desc[UR12][R12.64+0x10] ;  /* 0x0000100c0c0b7981 */ /* 0x000ee8000c1e1900 */
[----:B------:R-:W2:Y:S04]  /*0ec0*/  LDG.E R27, desc[UR12][R22.64] ;  /* 0x0000000c161b7981 */ /* 0x000ea8000c1e1900 */
[----:B------:R-:W2:Y:S01]  /*0ed0*/  LDG.E R22, desc[UR12][R12.64+0x18] ;  /* 0x0000180c0c167981 */ /* 0x000ea2000c1e1900 */
[----:B----4-:R-:W-:Y:S01]  /*0ee0*/  FFMA R29, R29, R14, R20 ;  /* 0x0000000e1d1d7223 */ /* 0x010fe20000000014 */
[----:B------:R-:W-:-:S04]  /*0ef0*/  IADD3 R10, PT, PT, R10, 0x8, RZ ;  /* 0x000000080a0a7810 */ /* 0x000fc80007ffe0ff */
[----:B------:R-:W-:Y:S02]  /*0f00*/  ISETP.NE.AND P1, PT, R10, RZ, PT ;  /* 0x000000ff0a00720c */ /* 0x000fe40003f25270 */
[----:B------:R-:W-:Y:S02]  /*0f10*/  IADD3 R4, PT, PT, R4, 0x8, RZ ;  /* 0x0000000804047810 */ /* 0x000fe40007ffe0ff */
[----:B------:R-:W-:Y:S02]  /*0f20*/  IADD3 R5, PT, PT, R5, 0x8, RZ ;  /* 0x0000000805057810 */ /* 0x000fe40007ffe0ff */
[----:B------:R-:W-:Y:S01]  /*0f30*/  LEA R21, R2, R21, 0x3 ;  /* 0x0000001502157211 */ /* 0x000fe200078e18ff */
[----:B-----5:R-:W-:-:S04]  /*0f40*/  FFMA R26, R26, R15, R29 ;  /* 0x0000000f1a1a7223 */ /* 0x020fc8000000001d */
[----:B---3--:R-:W-:-:S04]  /*0f50*/  FFMA R11, R11, R18, R26 ;  /* 0x000000120b0b7223 */ /* 0x008fc8000000001a */
[----:B--2---:R-:W-:-:S04]  /*0f60*/  FFMA R11, R28, R25, R11 ;  /* 0x000000191c0b7223 */ /* 0x004fc8000000000b */
[----:B------:R-:W-:-:S04]  /*0f70*/  FFMA R14, R22, R27, R11 ;  /* 0x0000001b160e7223 */ /* 0x000fc8000000000b */
[----:B------:R-:W-:Y:S01]  /*0f80*/  FFMA R11, R19, R16, R14 ;  /* 0x00000010130b7223 */ /* 0x000fe2000000000e */
[----:B------:R-:W-:Y:S06]  /*0f90*/  @P1 BRA `(.L_x_40) ;  /* 0xfffffffc005c1947 */ /* 0x000fec000383ffff */
.L_x_39:
[----:B------:R-:W-:Y:S05]  /*0fa0*/  @!P0 BRA `(.L_x_38) ;  /* 0x0000000000ec8947 */ /* 0x000fea0003800000 */
[----:B------:R-:W-:Y:S02]  /*0fb0*/  ISETP.GE.U32.AND P0, PT, R8, 0x4, PT ;  /* 0x000000040800780c */ /* 0x000fe40003f06070 */
[----:B------:R-:W-:-:S04]  /*0fc0*/  LOP3.LUT R10, R6, 0x3, RZ, 0xc0, !PT ;  /* 0x00000003060a7812 */ /* 0x000fc800078ec0ff */
[----:B------:R-:W-:-:S07]  /*0fd0*/  ISETP.NE.AND P1, PT, R10, RZ, PT ;  /* 0x000000ff0a00720c */ /* 0x000fce0003f25270 */
[----:B------:R-:W-:Y:S06]  /*0fe0*/  @!P0 BRA `(.L_x_41) ;  /* 0x0000000000608947 */ /* 0x000fec0003800000 */
[----:B------:R-:W0:Y:S08]  /*0ff0*/  LDC R5, c[0x0][0x3a4] ;  /* 0x0000e900ff057b82 */ /* 0x000e300000000800 */
[----:B------:R-:W1:Y:S08]  /*1000*/  LDC.64 R20, c[0x0][0x388] ;  /* 0x0000e200ff147b82 */ /* 0x000e700000000a00 */
[----:B------:R-:W2:Y:S01]  /*1010*/  LDC.64 R12, c[0x0][0x380] ;  /* 0x0000e000ff0c7b82 */ /* 0x000ea20000000a00 */
[----:B0-----:R-:W-:-:S04]  /*1020*/  IMAD R5, R5, UR10, R4 ;  /* 0x0000000a05057c24 */ /* 0x001fc8000f8e0204 */
[----:B------:R-:W-:-:S04]  /*1030*/  IMAD R5, R5, R2, R3 ;  /* 0x0000000205057224 */ /* 0x000fc800078e0203 */
[----:B-1----:R-:W-:-:S04]  /*1040*/  IMAD.WIDE R20, R5, 0x4, R20 ;  /* 0x0000000405147825 */ /* 0x002fc800078e0214 */
[----:B------:R-:W-:Y:S02]  /*1050*/  IMAD R5, R9, R7, R4 ;  /* 0x0000000709057224 */ /* 0x000fe400078e0204 */
[----:B------:R-:W-:Y:S02]  /*1060*/  IMAD.WIDE R16, R2, 0x4, R20 ;  /* 0x0000000402107825 */ /* 0x000fe400078e0214 */
[----:B------:R-:W3:Y:S02]  /*1070*/  LDG.E R20, desc[UR12][R20.64] ;  /* 0x0000000c14147981 */ /* 0x000ee4000c1e1900 */
[----:B--2---:R-:W-:-:S04]  /*1080*/  IMAD.WIDE R12, R5, 0x4, R12 ;  /* 0x00000004050c7825 */ /* 0x004fc800078e020c */
[C---:B------:R-:W-:Y:S01]  /*1090*/  IMAD.WIDE R14, R2.reuse, 0x4, R16 ;  /* 0x00000004020e7825 */ /* 0x040fe200078e0210 */
[----:B------:R-:W3:Y:S04]  /*10a0*/  LDG.E R8, desc[UR12][R12.64] ;  /* 0x0000000c0c087981 */ /* 0x000ee8000c1e1900 */
[----:B------:R-:W2:Y:S01]  /*10b0*/  LDG.E R16, desc[UR12][R16.64] ;  /* 0x0000000c10107981 */ /* 0x000ea2000c1e1900 */
[----:B------:R-:W-:-:S03]  /*10c0*/  IMAD.WIDE R18, R2, 0x4, R14 ;  /* 0x0000000402127825 */ /* 0x000fc600078e020e */
[----:B------:R-:W2:Y:S04]  /*10d0*/  LDG.E R5, desc[UR12][R12.64+0x4] ;  /* 0x0000040c0c057981 */ /* 0x000ea8000c1e1900 */
[----:B------:R-:W4:Y:S04]  /*10e0*/  LDG.E R23, desc[UR12][R14.64] ;  /* 0x0000000c0e177981 */ /* 0x000f28000c1e1900 */
[----:B------:R-:W4:Y:S04]  /*10f0*/  LDG.E R22, desc[UR12][R12.64+0x8] ;  /* 0x0000080c0c167981 */ /* 0x000f28000c1e1900 */
[----:B------:R-:W5:Y:S04]  /*1100*/  LDG.E R24, desc[UR12][R12.64+0xc] ;  /* 0x00000c0c0c187981 */ /* 0x000f68000c1e1900 */
[----:B------:R-:W5:Y:S01]  /*1110*/  LDG.E R18, desc[UR12][R18.64] ;  /* 0x0000000c12127981 */ /* 0x000f62000c1e1900 */
[----:B------:R-:W-:Y:S01]  /*1120*/  IADD3 R4, PT, PT, R4, 0x4, RZ ;  /* 0x0000000404047810 */ /* 0x000fe20007ffe0ff */
[----:B---3--:R-:W-:-:S04]  /*1130*/  FFMA R8, R8, R20, R11 ;  /* 0x0000001408087223 */ /* 0x008fc8000000000b */
[----:B--2---:R-:W-:-:S04]  /*1140*/  FFMA R5, R5, R16, R8 ;  /* 0x0000001005057223 */ /* 0x004fc80000000008 */
[----:B----4-:R-:W-:-:S04]  /*1150*/  FFMA R5, R22, R23, R5 ;  /* 0x0000001716057223 */ /* 0x010fc80000000005 */
[----:B-----5:R-:W-:-:S07]  /*1160*/  FFMA R11, R24, R18, R5 ;  /* 0x00000012180b7223 */ /* 0x020fce0000000005 */
.L_x_41:
[----:B------:R-:W-:Y:S05]  /*1170*/  @!P1 BRA `(.L_x_38) ;  /* 0x0000000000789947 */ /* 0x000fea0003800000 */
[----:B------:R-:W-:Y:S01]  /*1180*/  ISETP.NE.AND P0, PT, R10, 0x1, PT ;  /* 0x000000010a00780c */ /* 0x000fe20003f05270 */
[----:B------:R-:W0:Y:S01]  /*1190*/  LDC.64 R18, c[0x0][0x388] ;  /* 0x0000e200ff127b82 */ /* 0x000e220000000a00 */
[----:B------:R-:W-:-:S04]  /*11a0*/  LOP3.LUT R6, R6, 0x1, RZ, 0xc0, !PT ;  /* 0x0000000106067812 */ /* 0x000fc800078ec0ff */
[----:B------:R-:W-:-:S03]  /*11b0*/  ISETP.NE.U32.AND P1, PT, R6, 0x1, PT ;  /* 0x000000010600780c */ /* 0x000fc60003f25070 */
[----:B------:R-:W1:Y:S08]  /*11c0*/  LDC.64 R16, c[0x0][0x380] ;  /* 0x0000e000ff107b82 */ /* 0x000e700000000a00 */
[----:B------:R-:W2:Y:S08]  /*11d0*/  @P0 LDC R5, c[0x0][0x3a4] ;  /* 0x0000e900ff050b82 */ /* 0x000eb00000000800 */
[----:B------:R-:W3:Y:S08]  /*11e0*/  @!P1 LDC R23, c[0x0][0x3a4] ;  /* 0x0000e900ff179b82 */ /* 0x000ef00000000800 */
[----:B------:R-:W4:Y:S08]  /*11f0*/  LDC.64 R14, c[0x0][0x380] ;  /* 0x0000e000ff0e7b82 */ /* 0x000f300000000a00 */
[----:B------:R-:W5:Y:S01]  /*1200*/  LDC.64 R12, c[0x0][0x388] ;  /* 0x0000e200ff0c7b82 */ /* 0x000f620000000a00 */
[----:B--2---:R-:W-:-:S04]  /*1210*/  @P0 IMAD R5, R5, UR10, R4 ;  /* 0x0000000a05050c24 */ /* 0x004fc8000f8e0204 */
[----:B------:R-:W-:Y:S02]  /*1220*/  @P0 IMAD R21, R5, R2, R3 ;  /* 0x0000000205150224 */ /* 0x000fe400078e0203 */
[----:B------:R-:W-:Y:S01]  /*1230*/  @P0 IMAD R5, R9, R7, R4 ;  /* 0x0000000709050224 */ /* 0x000fe200078e0204 */
[----:B------:R-:W-:Y:S01]  /*1240*/  @P0 IADD3 R4, PT, PT, R4, 0x2, RZ ;  /* 0x0000000204040810 */ /* 0x000fe20007ffe0ff */
[----:B0-----:R-:W-:-:S04]  /*1250*/  @P0 IMAD.WIDE R18, R21, 0x4, R18 ;  /* 0x0000000415120825 */ /* 0x001fc800078e0212 */
[----:B---3--:R-:W-:Y:S01]  /*1260*/  @!P1 IMAD R6, R23, UR10, R4 ;  /* 0x0000000a17069c24 */ /* 0x008fe2000f8e0204 */
[----:B------:R-:W2:Y:S01]  /*1270*/  @P0 LDG.E R8, desc[UR12][R18.64] ;  /* 0x0000000c12080981 */ /* 0x000ea2000c1e1900 */
[----:B-1----:R-:W-:-:S04]  /*1280*/  @P0 IMAD.WIDE R16, R5, 0x4, R16 ;  /* 0x0000000405100825 */ /* 0x002fc800078e0210 */
[----:B------:R-:W-:Y:S01]  /*1290*/  @!P1 IMAD R7, R9, R7, R4 ;  /* 0x0000000709079224 */ /* 0x000fe200078e0204 */
[----:B------:R-:W3:Y:S01]  /*12a0*/  @P0 LDG.E R21, desc[UR12][R16.64+0x4] ;  /* 0x0000040c10150981 */ /* 0x000ee2000c1e1900 */
[----:B------:R-:W-:-:S04]  /*12b0*/  @P0 IMAD.WIDE R4, R2, 0x4, R18 ;  /* 0x0000000402040825 */ /* 0x000fc800078e0212 */
[----:B------:R-:W-:Y:S02]  /*12c0*/  @!P1 IMAD R9, R6, R2, R3 ;  /* 0x0000000206099224 */ /* 0x000fe400078e0203 */
[----:B------:R-:W2:Y:S01]  /*12d0*/  @P0 LDG.E R6, desc[UR12][R16.64] ;  /* 0x0000000c10060981 */ /* 0x000ea2000c1e1900 */
[----:B----4-:R-:W-:-:S03]  /*12e0*/  @!P1 IMAD.WIDE R14, R7, 0x4, R14 ;  /* 0x00000004070e9825 */ /* 0x010fc600078e020e */
[----:B------:R-:W3:Y:S01]  /*12f0*/  @P0 LDG.E R4, desc[UR12][R4.64] ;  /* 0x0000000c04040981 */ /* 0x000ee2000c1e1900 */
[----:B-----5:R-:W-:-:S03]  /*1300*/  @!P1 IMAD.WIDE R12, R9, 0x4, R12 ;  /* 0x00000004090c9825 */ /* 0x020fc600078e020c */
[----:B------:R-:W4:Y:S04]  /*1310*/  @!P1 LDG.E R14, desc[UR12][R14.64] ;  /* 0x0000000c0e0e9981 */ /* 0x000f28000c1e1900 */
[----:B------:R-:W4:Y:S01]  /*1320*/  @!P1 LDG.E R12, desc[UR12][R12.64] ;  /* 0x0000000c0c0c9981 */ /* 0x000f22000c1e1900 */
[----:B--2---:R-:W-:-:S04]  /*1330*/  @P0 FFMA R6, R6, R8, R11 ;  /* 0x0000000806060223 */ /* 0x004fc8000000000b */
[----:B---3--:R-:W-:-:S04]  /*1340*/  @P0 FFMA R11, R21, R4, R6 ;  /* 0x00000004150b0223 */ /* 0x008fc80000000006 */
[----:B----4-:R-:W-:-:S07]  /*1350*/  @!P1 FFMA R11, R14, R12, R11 ;  /* 0x0000000c0e0b9223 */ /* 0x010fce000000000b */
.L_x_38:
[----:B------:R-:W0:Y:S08]  /*1360*/  LDC R7, c[0x0][0x39c] ;  /* 0x0000e700ff077b82 */ /* 0x000e300000000800 */
[----:B------:R-:W1:Y:S01]  /*1370*/  LDC.64 R4, c[0x0][0x390] ;  /* 0x0000e400ff047b82 */ /* 0x000e620000000a00 */
[----:B0-----:R-:W-:-:S04]  /*1380*/  IMAD R7, R7, UR10, R0 ;  /* 0x0000000a07077c24 */ /* 0x001fc8000f8e0200 */
[----:B------:R-:W-:-:S04]  /*1390*/  IMAD R3, R7, R2, R3 ;  /* 0x0000000207037224 */ /* 0x000fc800078e0203 */
[----:B-1----:R-:W-:-:S05]  /*13a0*/  IMAD.WIDE R2, R3, 0x4, R4 ;  /* 0x0000000403027825 */ /* 0x002fca00078e0204 */
[----:B------:R-:W-:Y:S01]  /*13b0*/  STG.E desc[UR12][R2.64], R11 ;  /* 0x0000000b02007986 */ /* 0x000fe2000c10190c */
[----:B------:R-:W-:Y:S05]  /*13c0*/  EXIT ;  /* 0x000000000000794d */ /* 0x000fea0003800000 */
.L_x_42:
        /* <DEDUP_REMOVED lines=11> */
.L_x_77:


//--------------------- .text._Z17tensor_mul_sharedPKfS0_Pfiiiii --------------------------
	.section	.text._Z17tensor_mul_sharedPKfS0_Pfiiiii,"ax",@progbits
	.align	128
        .global         _Z17tensor_mul_sharedPKfS0_Pfiiiii
        .type           _Z17tensor_mul_sharedPKfS0_Pfiiiii,@function
        .size           _Z17tensor_mul_sharedPKfS0_Pfiiiii,(.L_x_78 - _Z17tensor_mul_sharedPKfS0_Pfiiiii)
        .other          _Z17tensor_mul_sharedPKfS0_Pfiiiii,@"STO_CUDA_ENTRY STV_DEFAULT"
_Z17tensor_mul_sharedPKfS0_Pfiiiii:
.text._Z17tensor_mul_sharedPKfS0_Pfiiiii:
[----:B------:R-:W-:Y:S08]  /*0000*/  LDC R1, c[0x0][0x37c] ;  /* 0x0000df00ff017b82 */ /* 0x000ff00000000800 */
[----:B------:R-:W0:Y:S01]  /*0010*/  LDC R4, c[0x0][0x3a0] ;  /* 0x0000e800ff047b82 */ /* 0x000e220000000800 */
[----:B------:R-:W1:Y:S01]  /*0020*/  S2R R17, SR_TID.X ;  /* 0x0000000000117919 */ /* 0x000e620000002100 */
[----:B------:R-:W2:Y:S01]  /*0030*/  LDCU.64 UR8, c[0x0][0x358] ;  /* 0x00006b00ff0877ac */ /* 0x000ea20008000a00 */
[----:B------:R-:W-:Y:S01]  /*0040*/  HFMA2 R21, -RZ, RZ, 0, 0 ;  /* 0x00000000ff157431 */ /* 0x000fe200000001ff */
[----:B------:R-:W3:Y:S04]  /*0050*/  S2R R18, SR_TID.Y ;  /* 0x0000000000127919 */ /* 0x000ee80000002200 */
[----:B------:R-:W1:Y:S08]  /*0060*/  LDC R20, c[0x0][0x360] ;  /* 0x0000d800ff147b82 */ /* 0x000e700000000800 */
[----:B------:R-:W1:Y:S08]  /*0070*/  S2UR UR4, SR_CTAID.X ;  /* 0x00000000000479c3 */ /* 0x000e700000002500 */
[----:B------:R-:W3:Y:S01]  /*0080*/  S2UR UR5, SR_CTAID.Y ;  /* 0x00000000000579c3 */ /* 0x000ee20000002600 */
[----:B0-----:R-:W-:-:S07]  /*0090*/  ISETP.GE.AND P0, PT, R4, 0x1, PT ;  /* 0x000000010400780c */ /* 0x001fce0003f06270 */
[----:B------:R-:W3:Y:S08]  /*00a0*/  LDC R19, c[0x0][0x364] ;  /* 0x0000d900ff137b82 */ /* 0x000ef00000000800 */
[----:B------:R-:W0:Y:S01]  /*00b0*/  S2UR UR7, SR_CTAID.Z ;  /* 0x00000000000779c3 */ /* 0x000e220000002700 */
[----:B-1----:R-:W-:Y:S02]  /*00c0*/  IMAD R20, R20, UR4, R17 ;  /* 0x0000000414147c24 */ /* 0x002fe4000f8e0211 */
[----:B---3--:R-:W-:Y:S01]  /*00d0*/  IMAD R19, R19, UR5, R18 ;  /* 0x0000000513137c24 */ /* 0x008fe2000f8e0212 */
[----:B0-2---:R-:W-:Y:S06]  /*00e0*/  @!P0 BRA `(.L_x_43) ;  /* 0x0000000400d48947 */ /* 0x005fec0003800000 */
[----:B------:R-:W0:Y:S01]  /*00f0*/  S2UR UR6, SR_CgaCtaId ;  /* 0x00000000000679c3 */ /* 0x000e220000008800 */
[----:B------:R-:W1:Y:S01]  /*0100*/  LDCU UR10, c[0x0][0x3a8] ;  /* 0x00007500ff0a77ac */ /* 0x000e620008000800 */
[----:B------:R-:W-:Y:S02]  /*0110*/  IADD3 R2, PT, PT, R4, 0x1f, RZ ;  /* 0x0000001f04027810 */ /* 0x000fe40007ffe0ff */
[----:B------:R-:W-:Y:S01]  /*0120*/  MOV R21, RZ ;  /* 0x000000ff00157202 */ /* 0x000fe20000000f00 */
[----:B------:R-:W-:Y:S01]  /*0130*/  UMOV UR4, 0x400 ;  /* 0x0000040000047882 */ /* 0x000fe20000000000 */
[----:B------:R-:W-:Y:S01]  /*0140*/  SHF.R.U32.HI R16, RZ, 0x5, R2 ;  /* 0x00000005ff107819 */ /* 0x000fe20000011602 */
[----:B------:R-:W-:Y:S01]  /*0150*/  UIADD3 UR5, UPT, UPT, UR4, 0x1000, URZ ;  /* 0x0000100004057890 */ /* 0x000fe2000fffe0ff */
[----:B------:R-:W2:Y:S01]  /*0160*/  LDC R3, c[0x0][0x39c] ;  /* 0x0000e700ff037b82 */ /* 0x000ea20000000800 */
[----:B------:R-:W3:Y:S01]  /*0170*/  LDCU UR12, c[0x0][0x39c] ;  /* 0x00007380ff0c77ac */ /* 0x000ee20008000800 */
[----:B------:R-:W-:Y:S01]  /*0180*/  IADD3 R16, PT, PT, -R16, RZ, RZ ;  /* 0x000000ff10107210 */ /* 0x000fe20007ffe1ff */
[----:B------:R-:W4:Y:S05]  /*0190*/  LDCU UR11, c[0x0][0x3a0] ;  /* 0x00007400ff0b77ac */ /* 0x000f2a0008000800 */
[----:B------:R-:W1:Y:S08]  /*01a0*/  LDC R0, c[0x0][0x3a8] ;  /* 0x0000ea00ff007b82 */ /* 0x000e700000000800 */
[----:B------:R-:W3:Y:S01]  /*01b0*/  LDC.64 R22, c[0x0][0x380] ;  /* 0x0000e000ff167b82 */ /* 0x000ee20000000a00 */
[----:B0-----:R-:W-:-:S02]  /*01c0*/  ULEA UR4, UR6, UR4, 0x18 ;  /* 0x0000000406047291 */ /* 0x001fc4000f8ec0ff */
[----:B------:R-:W-:-:S04]  /*01d0*/  ULEA UR5, UR6, UR5, 0x18 ;  /* 0x0000000506057291 */ /* 0x000fc8000f8ec0ff */
[----:B------:R-:W-:Y:S01]  /*01e0*/  LEA R5, R17, UR4, 0x7 ;  /* 0x0000000411057c11 */ /* 0x000fe2000f8e38ff */
[----:B--2---:R-:W-:Y:S01]  /*01f0*/  IMAD R3, R3, UR7, R20 ;  /* 0x0000000703037c24 */ /* 0x004fe2000f8e0214 */
[----:B------:R-:W-:-:S03]  /*0200*/  LEA R2, R18, UR5, 0x2 ;  /* 0x0000000512027c11 */ /* 0x000fc6000f8e10ff */
[----:B------:R-:W-:Y:S01]  /*0210*/  IMAD R6, R3, R4, R18 ;  /* 0x0000000403067224 */ /* 0x000fe200078e0212 */
[----:B------:R-:W-:Y:S01]  /*0220*/  LEA R3, R17, R2, 0x7 ;  /* 0x0000000211037211 */ /* 0x000fe200078e38ff */
[----:B------:R-:W-:-:S04]  /*0230*/  IMAD R4, R4, UR7, R17 ;  /* 0x0000000704047c24 */ /* 0x000fc8000f8e0211 */
[----:B-1----:R-:W-:Y:S01]  /*0240*/  IMAD R7, R4, UR10, R19 ;  /* 0x0000000a04077c24 */ /* 0x002fe2000f8e0213 */
[----:B----4-:R-:W-:-:S07]  /*0250*/  LEA R4, R18, R5, 0x2 ;  /* 0x0000000512047211 */ /* 0x010fce00078e10ff */
.L_x_44:
[----:B------:R-:W-:Y:S01]  /*0260*/  ISETP.GE.AND P0, PT, R19, R0, PT ;  /* 0x000000001300720c */ /* 0x000fe20003f06270 */
[----:B------:R-:W-:Y:S01]  /*0270*/  HFMA2 R24, -RZ, RZ, 0, 0 ;  /* 0x00000000ff187431 */ /* 0x000fe200000001ff */
[----:B------:R-:W-:Y:S01]  /*0280*/  ISETP.GE.AND P1, PT, R18, UR11, PT ;  /* 0x0000000b12007c0c */ /* 0x000fe2000bf26270 */
[----:B---3--:R-:W-:Y:S01]  /*0290*/  IMAD.WIDE R8, R6, 0x4, R22 ;  /* 0x0000000406087825 */ /* 0x008fe200078e0216 */
[----:B------:R-:W-:Y:S02]  /*02a0*/  ISETP.GE.OR P0, PT, R17, UR11, P0 ;  /* 0x0000000b11007c0c */ /* 0x000fe40008706670 */
[----:B------:R-:W-:Y:S02]  /*02b0*/  ISETP.GE.OR P1, PT, R20, UR12, P1 ;  /* 0x0000000c14007c0c */ /* 0x000fe40008f26670 */
[----:B------:R-:W-:-:S09]  /*02c0*/  MOV R27, RZ ;  /* 0x000000ff001b7202 */ /* 0x000fd20000000f00 */
[----:B------:R-:W0:Y:S02]  /*02d0*/  @!P0 LDC.64 R10, c[0x0][0x388] ;  /* 0x0000e200ff0a8b82 */ /* 0x000e240000000a00 */
[----:B------:R-:W2:Y:S01]  /*02e0*/  @!P1 LDG.E R27, desc[UR8][R8.64] ;  /* 0x00000008081b9981 */ /* 0x000ea2000c1e1900 */
[----:B0-----:R-:W-:-:S05]  /*02f0*/  @!P0 IMAD.WIDE R10, R7, 0x4, R10 ;  /* 0x00000004070a8825 */ /* 0x001fca00078e020a */
[----:B------:R-:W3:Y:S04]  /*0300*/  @!P0 LDG.E R24, desc[UR8][R10.64] ;  /* 0x000000080a188981 */ /* 0x000ee8000c1e1900 */
[----:B--2---:R-:W-:Y:S04]  /*0310*/  STS [R4], R27 ;  /* 0x0000001b04007388 */ /* 0x004fe80000000800 */
[----:B---3--:R-:W-:Y:S01]  /*0320*/  STS [R3], R24 ;  /* 0x0000001803007388 */ /* 0x008fe20000000800 */
[----:B------:R-:W-:Y:S06]  /*0330*/  BAR.SYNC.DEFER_BLOCKING 0x0 ;  /* 0x0000000000007b1d */ /* 0x000fec0000010000 */
[----:B------:R-:W-:Y:S04]  /*0340*/  LDS R26, [R2] ;  /* 0x00000000021a7984 */ /* 0x000fe80000000800 */
[----:B------:R-:W0:Y:S04]  /*0350*/  LDS.128 R12, [R5] ;  /* 0x00000000050c7984 */ /* 0x000e280000000c00 */
[----:B------:R-:W1:Y:S04]  /*0360*/  LDS R29, [R2+0x80] ;  /* 0x00008000021d7984 */ /* 0x000e680000000800 */
[----:B------:R-:W2:Y:S04]  /*0370*/  LDS R25, [R2+0x100] ;  /* 0x0001000002197984 */ /* 0x000ea80000000800 */
[----:B------:R-:W-:Y:S01]  /*0380*/  LDS.128 R8, [R5+0x10] ;  /* 0x0000100005087984 */ /* 0x000fe20000000c00 */
[----:B0-----:R-:W-:-:S03]  /*0390*/  FFMA R12, R12, R26, R21 ;  /* 0x0000001a0c0c7223 */ /* 0x001fc60000000015 */
[----:B------:R-:W0:Y:S01]  /*03a0*/  LDS R21, [R2+0x180] ;  /* 0x0001800002157984 */ /* 0x000e220000000800 */
[----:B-1----:R-:W-:-:S03]  /*03b0*/  FFMA R26, R29, R13, R12 ;  /* 0x0000000d1d1a7223 */ /* 0x002fc6000000000c */
[----:B------:R-:W1:Y:S04]  /*03c0*/  LDS R13, [R2+0x200] ;  /* 0x00020000020d7984 */ /* 0x000e680000000800 */
[----:B------:R-:W3:Y:S01]  /*03d0*/  LDS R12, [R2+0x280] ;  /* 0x00028000020c7984 */ /* 0x000ee20000000800 */
[----:B--2---:R-:W-:-:S03]  /*03e0*/  FFMA R14, R25, R14, R26 ;  /* 0x0000000e190e7223 */ /* 0x004fc6000000001a */
[----:B------:R-:W-:Y:S01]  /*03f0*/  LDS R25, [R2+0x380] ;  /* 0x0003800002197984 */ /* 0x000fe20000000800 */
[----:B0-----:R-:W-:-:S03]  /*0400*/  FFMA R15, R21, R15, R14 ;  /* 0x0000000f150f7223 */ /* 0x001fc6000000000e */
[----:B------:R-:W0:Y:S01]  /*0410*/  LDS R21, [R2+0x300] ;  /* 0x0003000002157984 */ /* 0x000e220000000800 */
[----:B-1----:R-:W-:-:S03]  /*0420*/  FFMA R13, R8, R13, R15 ;  /* 0x0000000d080d7223 */ /* 0x002fc6000000000f */
[----:B------:R-:W-:Y:S01]  /*0430*/  LDS R8, [R2+0x480] ;  /* 0x0004800002087984 */ /* 0x000fe20000000800 */
[----:B---3--:R-:W-:-:S03]  /*0440*/  FFMA R24, R12, R9, R13 ;  /* 0x000000090c187223 */ /* 0x008fc6000000000d */
[----:B------:R-:W-:Y:S04]  /*0450*/  LDS R9, [R2+0x400] ;  /* 0x0004000002097984 */ /* 0x000fe80000000800 */
[----:B------:R-:W1:Y:S01]  /*0460*/  LDS.128 R12, [R5+0x20] ;  /* 0x00002000050c7984 */ /* 0x000e620000000c00 */
[----:B0-----:R-:W-:-:S03]  /*0470*/  FFMA R10, R21, R10, R24 ;  /* 0x0000000a150a7223 */ /* 0x001fc60000000018 */
[----:B------:R-:W0:Y:S01]  /*0480*/  LDS R21, [R2+0x500] ;  /* 0x0005000002157984 */ /* 0x000e220000000800 */
[----:B------:R-:W-:-:S03]  /*0490*/  FFMA R11, R25, R11, R10 ;  /* 0x0000000b190b7223 */ /* 0x000fc6000000000a */
[----:B------:R-:W2:Y:S01]  /*04a0*/  LDS R25, [R2+0x580] ;  /* 0x0005800002197984 */ /* 0x000ea20000000800 */
[----:B-1----:R-:W-:-:S03]  /*04b0*/  FFMA R9, R12, R9, R11 ;  /* 0x000000090c097223 */ /* 0x002fc6000000000b */
[----:B------:R-:W-:Y:S01]  /*04c0*/  LDS R12, [R2+0x680] ;  /* 0x00068000020c7984 */ /* 0x000fe20000000800 */
[----:B------:R-:W-:-:S03]  /*04d0*/  FFMA R24, R8, R13, R9 ;  /* 0x0000000d08187223 */ /* 0x000fc60000000009 */
[----:B------:R-:W-:Y:S04]  /*04e0*/  LDS R13, [R2+0x600] ;  /* 0x00060000020d7984 */ /* 0x000fe80000000800 */
[----:B------:R-:W1:Y:S01]  /*04f0*/  LDS.128 R8, [R5+0x30] ;  /* 0x0000300005087984 */ /* 0x000e620000000c00 */
[----:B0-----:R-:W-:-:S03]  /*0500*/  FFMA R14, R21, R14, R24 ;  /* 0x0000000e150e7223 */ /* 0x001fc60000000018 */
[----:B------:R-:W0:Y:S01]  /*0510*/  LDS R21, [R2+0x700] ;  /* 0x0007000002157984 */ /* 0x000e220000000800 */
[----:B--2---:R-:W-:-:S03]  /*0520*/  FFMA R15, R25, R15, R14 ;  /* 0x0000000f190f7223 */ /* 0x004fc6000000000e */
        /* <DEDUP_REMOVED lines=16> */
[----:B------:R-:W-:Y:S01]  /*0630*/  LDS R24, [R2+0xc80] ;  /* 0x000c800002187984 */ /* 0x000fe20000000800 */
[----:B--2---:R-:W-:-:S03]  /*0640*/  FFMA R15, R25, R15, R14 ;  /* 0x0000000f190f7223 */ /* 0x004fc6000000000e */
[----:B------:R-:W0:Y:S04]  /*0650*/  LDS R25, [R2+0xb00] ;  /* 0x000b000002197984 */ /* 0x000e280000000800 */
[----:B------:R-:W-:Y:S01]  /*0660*/  LDS R21, [R2+0xd00] ;  /* 0x000d000002157984 */ /* 0x000fe20000000800 */
[----:B-1----:R-:W-:-:S03]  /*0670*/  FFMA R13, R8, R13, R15 ;  /* 0x0000000d080d7223 */ /* 0x002fc6000000000f */
[----:B------:R-:W1:Y:S01]  /*0680*/  LDS R8, [R2+0xb80] ;  /* 0x000b800002087984 */ /* 0x000e620000000800 */
[----:B------:R-:W-:-:S03]  /*0690*/  FFMA R26, R12, R9, R13 ;  /* 0x000000090c1a7223 */ /* 0x000fc6000000000d */
[----:B------:R-:W-:Y:S04]  /*06a0*/  LDS R9, [R2+0xc00] ;  /* 0x000c000002097984 */ /* 0x000fe80000000800 */
[----:B------:R-:W2:Y:S01]  /*06b0*/  LDS.128 R12, [R5+0x60] ;  /* 0x00006000050c7984 */ /* 0x000ea20000000c00 */
[----:B0-----:R-:W-:-:S04]  /*06c0*/  FFMA R25, R25, R10, R26 ;  /* 0x0000000a19197223 */ /* 0x001fc8000000001a */
[----:B-1----:R-:W-:Y:S02]  /*06d0*/  FFMA R11, R8, R11, R25 ;  /* 0x0000000b080b7223 */ /* 0x002fe40000000019 */
[----:B------:R-:W-:Y:S02]  /*06e0*/  LDS R25, [R2+0xf80] ;  /* 0x000f800002197984 */ /* 0x000fe40000000800 */
[----:B--2---:R-:W-:Y:S02]  /*06f0*/  FFMA R9, R12, R9, R11 ;  /* 0x000000090c097223 */ /* 0x004fe4000000000b */
[----:B------:R-:W0:Y:S02]  /*0700*/  LDS R12, [R2+0xd80] ;  /* 0x000d8000020c7984 */ /* 0x000e240000000800 */
[----:B------:R-:W-:Y:S02]  /*0710*/  FFMA R26, R24, R13, R9 ;  /* 0x0000000d181a7223 */ /* 0x000fe40000000009 */
[----:B------:R-:W-:Y:S04]  /*0720*/  LDS R13, [R2+0xe00] ;  /* 0x000e0000020d7984 */ /* 0x000fe80000000800 */
[----:B------:R-:W1:Y:S01]  /*0730*/  LDS.128 R8, [R5+0x70] ;  /* 0x0000700005087984 */ /* 0x000e620000000c00 */
[----:B------:R-:W-:-:S03]  /*0740*/  FFMA R21, R21, R14, R26 ;  /* 0x0000000e15157223 */ /* 0x000fc6000000001a */
[----:B------:R-:W2:Y:S04]  /*0750*/  LDS R24, [R2+0xe80] ;  /* 0x000e800002187984 */ /* 0x000ea80000000800 */
[----:B------:R-:W3:Y:S01]  /*0760*/  LDS R14, [R2+0xf00] ;  /* 0x000f0000020e7984 */ /* 0x000ee20000000800 */
[----:B------:R-:W-:Y:S01]  /*0770*/  IADD3 R16, PT, PT, R16, 0x1, RZ ;  /* 0x0000000110107810 */ /* 0x000fe20007ffe0ff */
[----:B------:R-:W-:Y:S03]  /*0780*/  BAR.SYNC.DEFER_BLOCKING 0x0 ;  /* 0x0000000000007b1d */ /* 0x000fe60000010000 */
[----:B------:R-:W-:Y:S02]  /*0790*/  ISETP.NE.AND P0, PT, R16, RZ, PT ;  /* 0x000000ff1000720c */ /* 0x000fe40003f05270 */
[----:B------:R-:W-:Y:S01]  /*07a0*/  IADD3 R6, PT, PT, R6, 0x20, RZ ;  /* 0x0000002006067810 */ /* 0x000fe20007ffe0ff */
[----:B0-----:R-:W-:-:S04]  /*07b0*/  FFMA R15, R12, R15, R21 ;  /* 0x0000000f0c0f7223 */ /* 0x001fc80000000015 */
[----:B-1----:R-:W-:-:S04]  /*07c0*/  FFMA R13, R8, R13, R15 ;  /* 0x0000000d080d7223 */ /* 0x002fc8000000000f */
[----:B--2---:R-:W-:-:S04]  /*07d0*/  FFMA R9, R24, R9, R13 ;  /* 0x0000000918097223 */ /* 0x004fc8000000000d */
[----:B---3--:R-:W-:Y:S01]  /*07e0*/  FFMA R10, R14, R10, R9 ;  /* 0x0000000a0e0a7223 */ /* 0x008fe20000000009 */
[----:B------:R-:W-:Y:S02]  /*07f0*/  IADD3 R18, PT, PT, R18, 0x20, RZ ;  /* 0x0000002012127810 */ /* 0x000fe40007ffe0ff */
[----:B------:R-:W-:Y:S01]  /*0800*/  IADD3 R17, PT, PT, R17, 0x20, RZ ;  /* 0x0000002011117810 */ /* 0x000fe20007ffe0ff */
[----:B------:R-:W-:Y:S01]  /*0810*/  FFMA R21, R25, R11, R10 ;  /* 0x0000000b19157223 */ /* 0x000fe2000000000a */
[----:B------:R-:W-:Y:S01]  /*0820*/  LEA R7, R0, R7, 0x5 ;  /* 0x0000000700077211 */ /* 0x000fe200078e28ff */
[----:B------:R-:W-:Y:S06]  /*0830*/  @P0 BRA `(.L_x_44) ;  /* 0xfffffff800880947 */ /* 0x000fec000383ffff */
.L_x_43:
[----:B------:R-:W0:Y:S01]  /*0840*/  LDC R5, c[0x0][0x39c] ;  /* 0x0000e700ff057b82 */ /* 0x000e220000000800 */
[----:B------:R-:W1:Y:S02]  /*0850*/  LDCU UR4, c[0x0][0x3a8] ;  /* 0x00007500ff0477ac */ /* 0x000e640008000800 */
[----:B-1----:R-:W-:-:S04]  /*0860*/  ISETP.GE.AND P0, PT, R19, UR4, PT ;  /* 0x0000000413007c0c */ /* 0x002fc8000bf06270 */
[----:B0-----:R-:W-:-:S13]  /*0870*/  ISETP.GE.OR P0, PT, R20, R5, P0 ;  /* 0x000000051400720c */ /* 0x001fda0000706670 */
[----:B------:R-:W-:Y:S05]  /*0880*/  @P0 EXIT ;  /* 0x000000000000094d */ /* 0x000fea0003800000 */
[----:B------:R-:W0:Y:S01]  /*0890*/  LDC.64 R2, c[0x0][0x390] ;  /* 0x0000e400ff027b82 */ /* 0x000e220000000a00 */
[----:B------:R-:W-:-:S04]  /*08a0*/  IMAD R20, R5, UR7, R20 ;  /* 0x0000000705147c24 */ /* 0x000fc8000f8e0214 */
[----:B------:R-:W-:-:S04]  /*08b0*/  IMAD R19, R20, UR4, R19 ;  /* 0x0000000414137c24 */ /* 0x000fc8000f8e0213 */
[----:B0-----:R-:W-:-:S05]  /*08c0*/  IMAD.WIDE R2, R19, 0x4, R2 ;  /* 0x0000000413027825 */ /* 0x001fca00078e0202 */
[----:B------:R-:W-:Y:S01]  /*08d0*/  STG.E desc[UR8][R2.64], R21 ;  /* 0x0000001502007986 */ /* 0x000fe2000c101908 */
[----:B------:R-:W-:Y:S05]  /*08e0*/  EXIT ;  /* 0x000000000000794d */ /* 0x000fea0003800000 */
.L_x_45:
        /* <DEDUP_REMOVED lines=9> */
.L_x_78:


//--------------------- .text._Z10tensor_mulPKfS0_Pfiiiii --------------------------
	.section	.text._Z10tensor_mulPKfS0_Pfiiiii,"ax",@progbits
	.align	128
        .global         _Z10tensor_mulPKfS0_Pfiiiii
        .type           _Z10tensor_mulPKfS0_Pfiiiii,@function
        .size           _Z10tensor_mulPKfS0_Pfiiiii,(.L_x_79 - _Z10tensor_mulPKfS0_Pfiiiii)
        .other          _Z10tensor_mulPKfS0_Pfiiiii,@"STO_CUDA_ENTRY STV_DEFAULT"
_Z10tensor_mulPKfS0_Pfiiiii:
.text._Z10tensor_mulPKfS0_Pfiiiii:
[----:B------:R-:W-:Y:S01]  /*0000*/  LDC R1, c[0x0][0x37c] ;  /* 0x0000df00ff017b82 */ /* 0x000fe20000000800 */
[----:B------:R-:W0:Y:S07]  /*0010*/  S2R R3, SR_TID.X ;  /* 0x0000000000037919 */ /* 0x000e2e0000002100 */
[----:B------:R-:W0:Y:S01]  /*0020*/  S2UR UR6, SR_CTAID.X ;  /* 0x00000000000679c3 */ /* 0x000e220000002500 */
[----:B------:R-:W1:Y:S07]  /*0030*/  S2R R5, SR_TID.Y ;  /* 0x0000000000057919 */ /* 0x000e6e0000002200 */
[----:B------:R-:W0:Y:S01]  /*0040*/  LDC R0, c[0x0][0x360] ;  /* 0x0000d800ff007b82 */ /* 0x000e220000000800 */
[----:B------:R-:W2:Y:S07]  /*0050*/  LDCU UR5, c[0x0][0x364] ;  /* 0x00006c80ff0577ac */ /* 0x000eae0008000800 */
[----:B------:R-:W2:Y:S08]  /*0060*/  S2UR UR4, SR_CTAID.Y ;  /* 0x00000000000479c3 */ /* 0x000eb00000002600 */
[----:B------:R-:W3:Y:S08]  /*0070*/  LDC.64 R18, c[0x0][0x398] ;  /* 0x0000e600ff127b82 */ /* 0x000ef00000000a00 */
[----:B------:R-:W4:Y:S01]  /*0080*/  S2UR UR8, SR_CTAID.Z ;  /* 0x00000000000879c3 */ /* 0x000f220000002700 */
[----:B0-----:R-:W-:-:S07]  /*0090*/  IMAD R0, R0, UR6, R3 ;  /* 0x0000000600007c24 */ /* 0x001fce000f8e0203 */
[----:B------:R-:W0:Y:S01]  /*00a0*/  LDC R7, c[0x0][0x3a8] ;  /* 0x0000ea00ff077b82 */ /* 0x000e220000000800 */
[----:B--2---:R-:W-:-:S06]  /*00b0*/  UIMAD UR4, UR4, UR5, URZ ;  /* 0x00000005040472a4 */ /* 0x004fcc000f8e02ff */
[----:B-1----:R-:W-:Y:S02]  /*00c0*/  IADD3 R6, PT, PT, R5, UR4, RZ ;  /* 0x0000000405067c10 */ /* 0x002fe4000fffe0ff */
[----:B---3--:R-:W-:-:S04]  /*00d0*/  ISETP.GE.AND P0, PT, R0, R19, PT ;  /* 0x000000130000720c */ /* 0x008fc80003f06270 */
[----:B----4-:R-:W-:-:S04]  /*00e0*/  ISETP.LE.OR P0, PT, R18, UR8, P0 ;  /* 0x0000000812007c0c */ /* 0x010fc80008703670 */
[----:B0-----:R-:W-:-:S13]  /*00f0*/  ISETP.GE.OR P0, PT, R6, R7, P0 ;  /* 0x000000070600720c */ /* 0x001fda0000706670 */
[----:B------:R-:W-:Y:S05]  /*0100*/  @P0 EXIT ;  /* 0x000000000000094d */ /* 0x000fea0003800000 */
[----:B------:R-:W0:Y:S01]  /*0110*/  LDC R14, c[0x0][0x3a0] ;  /* 0x0000e800ff0e7b82 */ /* 0x000e220000000800 */
[----:B------:R-:W1:Y:S01]  /*0120*/  LDCU.64 UR10, c[0x0][0x358] ;  /* 0x00006b00ff0a77ac */ /* 0x000e620008000a00 */
[----:B------:R-:W-:Y:S01]  /*0130*/  HFMA2 R29, -RZ, RZ, 0, 0 ;  /* 0x00000000ff1d7431 */ /* 0x000fe200000001ff */
[----:B0-----:R-:W-:-:S13]  /*0140*/  ISETP.GE.AND P0, PT, R14, 0x1, PT ;  /* 0x000000010e00780c */ /* 0x001fda0003f06270 */
[----:B-1----:R-:W-:Y:S05]  /*0150*/  @!P0 BRA `(.L_x_46) ;  /* 0x0000000400e08947 */ /* 0x002fea0003800000 */
[C---:B------:R-:W-:Y:S01]  /*0160*/  ISETP.GE.U32.AND P1, PT, R14.reuse, 0x8, PT ;  /* 0x000000080e00780c */ /* 0x040fe20003f26070 */
[----:B------:R-:W-:Y:S01]  /*0170*/  IMAD R17, R19, UR8, R0 ;  /* 0x0000000813117c24 */ /* 0x000fe2000f8e0200 */
[----:B------:R-:W-:Y:S02]  /*0180*/  LOP3.LUT R21, R14, 0x7, RZ, 0xc0, !PT ;  /* 0x000000070e157812 */ /* 0x000fe400078ec0ff */
[----:B------:R-:W-:Y:S01]  /*0190*/  MOV R29, RZ ;  /* 0x000000ff001d7202 */ /* 0x000fe20000000f00 */
[----:B------:R-:W-:Y:S01]  /*01a0*/  IMAD R17, R17, R14, RZ ;  /* 0x0000000e11117224 */ /* 0x000fe200078e02ff */
[----:B------:R-:W-:Y:S02]  /*01b0*/  ISETP.NE.AND P0, PT, R21, RZ, PT ;  /* 0x000000ff1500720c */ /* 0x000fe40003f05270 */
[----:B------:R-:W-:-:S05]  /*01c0*/  MOV R16, RZ ;  /* 0x000000ff00107202 */ /* 0x000fca0000000f00 */
[----:B------:R-:W-:Y:S06]  /*01d0*/  @!P1 BRA `(.L_x_47) ;  /* 0x0000000000d09947 */ /* 0x000fec0003800000 */
[----:B------:R-:W0:Y:S01]  /*01e0*/  LDCU UR9, c[0x0][0x3a4] ;  /* 0x00007480ff0977ac */ /* 0x000e220008000800 */
[----:B------:R-:W-:Y:S01]  /*01f0*/  IMAD R2, R7, UR8, RZ ;  /* 0x0000000807027c24 */ /* 0x000fe2000f8e02ff */
[----:B------:R-:W-:Y:S01]  /*0200*/  LOP3.LUT R16, R14, 0x7ffffff8, RZ, 0xc0, !PT ;  /* 0x7ffffff80e107812 */ /* 0x000fe200078ec0ff */
[----:B------:R-:W1:Y:S01]  /*0210*/  LDCU.64 UR6, c[0x0][0x380] ;  /* 0x00007000ff0677ac */ /* 0x000e620008000a00 */
[----:B------:R-:W-:Y:S02]  /*0220*/  MOV R29, RZ ;  /* 0x000000ff001d7202 */ /* 0x000fe40000000f00 */
[----:B------:R-:W-:Y:S02]  /*0230*/  MOV R15, R17 ;  /* 0x00000011000f7202 */ /* 0x000fe40000000f00 */
[----:B------:R-:W-:Y:S01]  /*0240*/  IADD3 R20, PT, PT, -R16, RZ, RZ ;  /* 0x000000ff10147210 */ /* 0x000fe20007ffe1ff */
[----:B0-----:R-:W-:Y:S01]  /*0250*/  IMAD R2, R2, UR9, R5 ;  /* 0x0000000902027c24 */ /* 0x001fe2000f8e0205 */
[----:B-1----:R-:W-:-:S04]  /*0260*/  UIADD3 UR5, UP0, UPT, UR6, 0x10, URZ ;  /* 0x0000001006057890 */ /* 0x002fc8000ff1e0ff */
[----:B------:R-:W-:Y:S01]  /*0270*/  IADD3 R18, PT, PT, R2, UR4, RZ ;  /* 0x0000000402127c10 */ /* 0x000fe2000fffe0ff */
[----:B------:R-:W-:-:S12]  /*0280*/  UIADD3.X UR6, UPT, UPT, URZ, UR7, URZ, UP0, !UPT ;  /* 0x00000007ff067290 */ /* 0x000fd800087fe4ff */
.L_x_48:
[----:B------:R-:W0:Y:S01]  /*0290*/  LDC.64 R12, c[0x0][0x388] ;  /* 0x0000e200ff0c7b82 */ /* 0x000e220000000a00 */
[----:B------:R-:W-:Y:S02]  /*02a0*/  MOV R2, UR5 ;  /* 0x0000000500027c02 */ /* 0x000fe40008000f00 */
[----:B------:R-:W-:-:S03]  /*02b0*/  MOV R3, UR6 ;  /* 0x0000000600037c02 */ /* 0x000fc60008000f00 */
[----:B------:R-:W-:-:S05]  /*02c0*/  IMAD.WIDE R2, R15, 0x4, R2 ;  /* 0x000000040f027825 */ /* 0x000fca00078e0202 */
[----:B------:R-:W2:Y:S04]  /*02d0*/  LDG.E R25, desc[UR10][R2.64+-0xc] ;  /* 0xfffff40a02197981 */ /* 0x000ea8000c1e1900 */
[----:B------:R-:W3:Y:S01]  /*02e0*/  LDG.E R27, desc[UR10][R2.64+-0x8] ;  /* 0xfffff80a021b7981 */ /* 0x000ee2000c1e1900 */
[----:B0-----:R-:W-:-:S05]  /*02f0*/  IMAD.WIDE R12, R18, 0x4, R12 ;  /* 0x00000004120c7825 */ /* 0x001fca00078e020c */
[----:B------:R-:W4:Y:S01]  /*0300*/  LDG.E R28, desc[UR10][R12.64] ;  /* 0x0000000a0c1c7981 */ /* 0x000f22000c1e1900 */
[----:B------:R-:W-:-:S05]  /*0310*/  IMAD.WIDE R22, R7, 0x4, R12 ;  /* 0x0000000407167825 */ /* 0x000fca00078e020c */
[----:B------:R-:W2:Y:S04]  /*0320*/  LDG.E R26, desc[UR10][R22.64] ;  /* 0x0000000a161a7981 */ /* 0x000ea8000c1e1900 */
[----:B------:R-:W4:Y:S01]  /*0330*/  LDG.E R12, desc[UR10][R2.64+-0x10] ;  /* 0xfffff00a020c7981 */ /* 0x000f22000c1e1900 */
[----:B------:R-:W-:-:S05]  /*0340*/  IMAD.WIDE R8, R7, 0x4, R22 ;  /* 0x0000000407087825 */ /* 0x000fca00078e0216 */
[----:B------:R0:W3:Y:S01]  /*0350*/  LDG.E R24, desc[UR10][R8.64] ;  /* 0x0000000a08187981 */ /* 0x0000e2000c1e1900 */
[----:B------:R-:W-:-:S04]  /*0360*/  IMAD.WIDE R10, R7, 0x4, R8 ;  /* 0x00000004070a7825 */ /* 0x000fc800078e0208 */
[C---:B------:R-:W-:Y:S02]  /*0370*/  IMAD.WIDE R4, R7.reuse, 0x4, R10 ;  /* 0x0000000407047825 */ /* 0x040fe400078e020a */
[----:B------:R-:W5:Y:S04]  /*0380*/  LDG.E R10, desc[UR10][R10.64] ;  /* 0x0000000a0a0a7981 */ /* 0x000f68000c1e1900 */
[----:B------:R-:W5:Y:S01]  /*0390*/  LDG.E R11, desc[UR10][R2.64+0x8] ;  /* 0x0000080a020b7981 */ /* 0x000f62000c1e1900 */
[----:B----4-:R-:W-:Y:S01]  /*03a0*/  FFMA R28, R12, R28, R29 ;  /* 0x0000001c0c1c7223 */ /* 0x010fe2000000001d */
[----:B------:R-:W-:Y:S02]  /*03b0*/  IMAD.WIDE R12, R7, 0x4, R4 ;  /* 0x00000004070c7825 */ /* 0x000fe400078e0204 */
[----:B------:R-:W5:Y:S02]  /*03c0*/  LDG.E R29, desc[UR10][R2.64+-0x4] ;  /* 0xfffffc0a021d7981 */ /* 0x000f64000c1e1900 */
[----:B--2---:R-:W-:-:S02]  /*03d0*/  FFMA R26, R25, R26, R28 ;  /* 0x0000001a191a7223 */ /* 0x004fc4000000001c */
[----:B------:R-:W2:Y:S01]  /*03e0*/  LDG.E R4, desc[UR10][R4.64] ;  /* 0x0000000a04047981 */ /* 0x000ea2000c1e1900 */
[----:B------:R-:W-:-:S03]  /*03f0*/  IMAD.WIDE R22, R7, 0x4, R12 ;  /* 0x0000000407167825 */ /* 0x000fc600078e020c */
[----:B------:R-:W2:Y:S04]  /*0400*/  LDG.E R25, desc[UR10][R2.64] ;  /* 0x0000000a02197981 */ /* 0x000ea8000c1e1900 */
[----:B------:R-:W4:Y:S01]  /*0410*/  LDG.E R12, desc[UR10][R12.64] ;  /* 0x0000000a0c0c7981 */ /* 0x000f22000c1e1900 */
[----:B0-----:R-:W-:-:S03]  /*0420*/  IMAD.WIDE R8, R7, 0x4, R22 ;  /* 0x0000000407087825 */ /* 0x001fc600078e0216 */
[----:B------:R-:W4:Y:S04]  /*0430*/  LDG.E R5, desc[UR10][R2.64+0x4] ;  /* 0x0000040a02057981 */ /* 0x000f28000c1e1900 */
[----:B------:R-:W4:Y:S04]  /*0440*/  LDG.E R28, desc[UR10][R22.64] ;  /* 0x0000000a161c7981 */ /* 0x000f28000c1e1900 */
[----:B------:R-:W4:Y:S04]  /*0450*/  LDG.E R13, desc[UR10][R2.64+0xc] ;  /* 0x00000c0a020d7981 */ /* 0x000f28000c1e1900 */
[----:B------:R-:W4:Y:S01]  /*0460*/  LDG.E R8, desc[UR10][R8.64] ;  /* 0x0000000a08087981 */ /* 0x000f22000c1e1900 */
[----:B---3--:R-:W-:Y:S01]  /*0470*/  FFMA R24, R27, R24, R26 ;  /* 0x000000181b187223 */ /* 0x008fe2000000001a */
[----:B------:R-:W-:-:S04]  /*0480*/  IADD3 R20, PT, PT, R20, 0x8, RZ ;  /* 0x0000000814147810 */ /* 0x000fc80007ffe0ff */
[----:B------:R-:W-:Y:S02]  /*0490*/  ISETP.NE.AND P1, PT, R20, RZ, PT ;  /* 0x000000ff1400720c */ /* 0x000fe40003f25270 */
[----:B------:R-:W-:Y:S02]  /*04a0*/  LEA R18, R7, R18, 0x3 ;  /* 0x0000001207127211 */ /* 0x000fe400078e18ff */
[----:B------:R-:W-:Y:S01]  /*04b0*/  IADD3 R15, PT, PT, R15, 0x8, RZ ;  /* 0x000000080f0f7810 */ /* 0x000fe20007ffe0ff */
[----:B-----5:R-:W-:-:S04]  /*04c0*/  FFMA R10, R29, R10, R24 ;  /* 0x0000000a1d0a7223 */ /* 0x020fc80000000018 */
[----:B--2---:R-:W-:-:S04]  /*04d0*/  FFMA R4, R25, R4, R10 ;  /* 0x0000000419047223 */ /* 0x004fc8000000000a */
[----:B----4-:R-:W-:-:S04]  /*04e0*/  FFMA R4, R5, R12, R4 ;  /* 0x0000000c05047223 */ /* 0x010fc80000000004 */
[----:B------:R-:W-:-:S04]  /*04f0*/  FFMA R4, R11, R28, R4 ;  /* 0x0000001c0b047223 */ /* 0x000fc80000000004 */
[----:B------:R-:W-:Y:S01]  /*0500*/  FFMA R29, R13, R8, R4 ;  /* 0x000000080d1d7223 */ /* 0x000fe20000000004 */
[----:B------:R-:W-:Y:S06]  /*0510*/  @P1 BRA `(.L_x_48) ;  /* 0xfffffffc005c1947 */ /* 0x000fec000383ffff */
.L_x_47:
        /* <DEDUP_REMOVED lines=8> */
[----:B0-----:R-:W-:Y:S01]  /*05a0*/  IMAD R8, R9, UR8, R16 ;  /* 0x0000000809087c24 */ /* 0x001fe2000f8e0210 */
[----:B------:R-:W-:-:S03]  /*05b0*/  IADD3 R9, PT, PT, R17, R16, RZ ;  /* 0x0000001011097210 */ /* 0x000fc60007ffe0ff */
[----:B------:R-:W-:-:S04]  /*05c0*/  IMAD R11, R8, R7, R6 ;  /* 0x00000007080b7224 */ /* 0x000fc800078e0206 */
[----:B-1----:R-:W-:-:S04]  /*05d0*/  IMAD.WIDE R4, R11, 0x4, R4 ;  /* 0x000000040b047825 */ /* 0x002fc800078e0204 */
[----:B--2---:R-:W-:-:S04]  /*05e0*/  IMAD.WIDE R2, R9, 0x4, R2 ;  /* 0x0000000409027825 */ /* 0x004fc800078e0202 */
        /* <DEDUP_REMOVED lines=11> */
[----:B------:R-:W-:Y:S01]  /*06a0*/  IADD3 R16, PT, PT, R16, 0x4, RZ ;  /* 0x0000000410107810 */ /* 0x000fe20007ffe0ff */
[----:B--2---:R-:W-:-:S04]  /*06b0*/  FFMA R18, R18, R4, R29 ;  /* 0x0000000412127223 */ /* 0x004fc8000000001d */
[----:B---3--:R-:W-:-:S04]  /*06c0*/  FFMA R18, R21, R8, R18 ;  /* 0x0000000815127223 */ /* 0x008fc80000000012 */
[----:B----4-:R-:W-:-:S04]  /*06d0*/  FFMA R18, R23, R20, R18 ;  /* 0x0000001417127223 */ /* 0x010fc80000000012 */
[----:B-----5:R-:W-:-:S07]  /*06e0*/  FFMA R29, R25, R12, R18 ;  /* 0x0000000c191d7223 */ /* 0x020fce0000000012 */
.L_x_49:
        /* <DEDUP_REMOVED lines=11> */
[----:B------:R-:W-:Y:S01]  /*07a0*/  @P0 IMAD R15, R13, R7, R6 ;  /* 0x000000070d0f0224 */ /* 0x000fe200078e0206 */
[----:B------:R-:W-:Y:S02]  /*07b0*/  @P0 IADD3 R13, PT, PT, R17, R16, RZ ;  /* 0x00000010110d0210 */ /* 0x000fe40007ffe0ff */
[----:B------:R-:W-:Y:S01]  /*07c0*/  @P0 IADD3 R16, PT, PT, R16, 0x2, RZ ;  /* 0x0000000210100810 */ /* 0x000fe20007ffe0ff */
[----:B0-----:R-:W-:-:S03]  /*07d0*/  @P0 IMAD.WIDE R10, R15, 0x4, R10 ;  /* 0x000000040f0a0825 */ /* 0x001fc600078e020a */
[----:B------:R-:W-:Y:S01]  /*07e0*/  @!P1 IADD3 R17, PT, PT, R17, R16, RZ ;  /* 0x0000001011119210 */ /* 0x000fe20007ffe0ff */
[----:B---3--:R-:W-:Y:S02]  /*07f0*/  @!P1 IMAD R14, R21, UR8, R16 ;  /* 0x00000008150e9c24 */ /* 0x008fe4000f8e0210 */
[----:B-1----:R-:W-:Y:S01]  /*0800*/  @P0 IMAD.WIDE R8, R13, 0x4, R8 ;  /* 0x000000040d080825 */ /* 0x002fe200078e0208 */
[----:B------:R-:W2:Y:S03]  /*0810*/  @P0 LDG.E R16, desc[UR10][R10.64] ;  /* 0x0000000a0a100981 */ /* 0x000ea6000c1e1900 */
[----:B------:R-:W-:Y:S01]  /*0820*/  @P0 IMAD.WIDE R12, R7, 0x4, R10 ;  /* 0x00000004070c0825 */ /* 0x000fe200078e020a */
[----:B------:R-:W3:Y:S03]  /*0830*/  @P0 LDG.E R21, desc[UR10][R8.64+0x4] ;  /* 0x0000040a08150981 */ /* 0x000ee6000c1e1900 */
[----:B------:R-:W-:-:S02]  /*0840*/  @!P1 IMAD R15, R14, R7, R6 ;  /* 0x000000070e0f9224 */ /* 0x000fc400078e0206 */
        /* <DEDUP_REMOVED lines=9> */
.L_x_46:
[----:B------:R-:W0:Y:S01]  /*08e0*/  LDC.64 R2, c[0x0][0x390] ;  /* 0x0000e400ff027b82 */ /* 0x000e220000000a00 */
[----:B------:R-:W-:-:S04]  /*08f0*/  IMAD R0, R19, UR8, R0 ;  /* 0x0000000813007c24 */ /* 0x000fc8000f8e0200 */
[----:B------:R-:W-:-:S04]  /*0900*/  IMAD R7, R0, R7, R6 ;  /* 0x0000000700077224 */ /* 0x000fc800078e0206 */
[----:B0-----:R-:W-:-:S05]  /*0910*/  IMAD.WIDE R2, R7, 0x4, R2 ;  /* 0x0000000407027825 */ /* 0x001fca00078e0202 */
[----:B------:R-:W-:Y:S01]  /*0920*/  STG.E desc[UR10][R2.64], R29 ;  /* 0x0000001d02007986 */ /* 0x000fe2000c10190a */
[----:B------:R-:W-:Y:S05]  /*0930*/  EXIT ;  /* 0x000000000000794d */ /* 0x000fea0003800000 */
.L_x_50:
        /* <DEDUP_REMOVED lines=12> */
.L_x_79:


//--------------------- .text._Z27tensor_mul_tensorcore_floatPKfS0_Pfiiiii --------------------------
	.section	.text._Z27tensor_mul_tensorcore_floatPKfS0_Pfiiiii,"ax",@progbits
	.align	128
        .global         _Z27tensor_mul_tensorcore_floatPKfS0_Pfiiiii
        .type           _Z27tensor_mul_tensorcore_floatPKfS0_Pfiiiii,@function
        .size           _Z27tensor_mul_tensorcore_floatPKfS0_Pfiiiii,(.L_x_80 - _Z27tensor_mul_tensorcore_floatPKfS0_Pfiiiii)
        .other          _Z27tensor_mul_tensorcore_floatPKfS0_Pfiiiii,@"STO_CUDA_ENTRY STV_DEFAULT"
_Z27tensor_mul_tensorcore_floatPKfS0_Pfiiiii:
.text._Z27tensor_mul_tensorcore_floatPKfS0_Pfiiiii:
[----:B------:R-:W0:Y:S08]  /*0000*/  LDC R1, c[0x0][0x37c] ;  /* 0x0000df00ff017b82 */ /* 0x000e300000000800 */
[----:B------:R-:W1:Y:S08]  /*0010*/  S2UR UR39, SR_CTAID.Z ;  /* 0x00000000002779c3 */ /* 0x000e700000002700 */
[----:B------:R-:W1:Y:S02]  /*0020*/  LDC R0, c[0x0][0x398] ;  /* 0x0000e600ff007b82 */ /* 0x000e640000000800 */
[----:B-1----:R-:W-:-:S13]  /*0030*/  ISETP.LE.AND P0, PT, R0, UR39, PT ;  /* 0x0000002700007c0c */ /* 0x002fda000bf03270 */
[----:B0-----:R-:W-:Y:S05]  /*0040*/  @P0 EXIT ;  /* 0x000000000000094d */ /* 0x001fea0003800000 */
[----:B------:R-:W0:Y:S01]  /*0050*/  LDCU UR5, c[0x0][0x3a0] ;  /* 0x00007400ff0577ac */ /* 0x000e220008000800 */
[----:B------:R-:W-:Y:S02]  /*0060*/  CS2R R26, SRZ ;  /* 0x00000000001a7805 */ /* 0x000fe4000001ff00 */
[----:B------:R-:W-:Y:S02]  /*0070*/  CS2R R24, SRZ ;  /* 0x0000000000187805 */ /* 0x000fe4000001ff00 */
[----:B------:R-:W-:Y:S02]  /*0080*/  CS2R R18, SRZ ;  /* 0x0000000000127805 */ /* 0x000fe4000001ff00 */
[----:B------:R-:W-:Y:S01]  /*0090*/  CS2R R16, SRZ ;  /* 0x0000000000107805 */ /* 0x000fe2000001ff00 */
[----:B------:R-:W1:Y:S01]  /*00a0*/  LDCU.64 UR36, c[0x0][0x358] ;  /* 0x00006b00ff2477ac */ /* 0x000e620008000a00 */
[----:B0-----:R-:W-:-:S09]  /*00b0*/  UISETP.GT.AND UP0, UPT, UR5, URZ, UPT ;  /* 0x000000ff0500728c */ /* 0x001fd2000bf04270 */
[----:B-1----:R-:W-:Y:S05]  /*00c0*/  BRA.U !UP0, `(.L_x_51) ;  /* 0x0000002108387547 */ /* 0x002fea000b800000 */
[----:B------:R-:W0:Y:S01]  /*00d0*/  S2UR UR42, SR_CTAID.X ;  /* 0x00000000002a79c3 */ /* 0x000e220000002500 */
[----:B------:R-:W1:Y:S01]  /*00e0*/  LDCU UR4, c[0x0][0x39c] ;  /* 0x00007380ff0477ac */ /* 0x000e620008000800 */
[----:B------:R-:W-:Y:S02]  /*00f0*/  CS2R R26, SRZ ;  /* 0x00000000001a7805 */ /* 0x000fe4000001ff00 */
[----:B------:R-:W-:Y:S02]  /*0100*/  CS2R R24, SRZ ;  /* 0x0000000000187805 */ /* 0x000fe4000001ff00 */
[----:B------:R-:W-:Y:S01]  /*0110*/  CS2R R18, SRZ ;  /* 0x0000000000127805 */ /* 0x000fe2000001ff00 */
[----:B------:R-:W2:Y:S01]  /*0120*/  LDCU.64 UR40, c[0x0][0x380] ;  /* 0x00007000ff2877ac */ /* 0x000ea20008000a00 */
[----:B------:R-:W-:Y:S01]  /*0130*/  CS2R R16, SRZ ;  /* 0x0000000000107805 */ /* 0x000fe2000001ff00 */
[----:B------:R-:W3:Y:S01]  /*0140*/  LDCU UR43, c[0x0][0x3a8] ;  /* 0x00007500ff2b77ac */ /* 0x000ee20008000800 */
[----:B------:R-:W-:Y:S01]  /*0150*/  ULOP3.LUT UR45, UR5, 0x3, URZ, 0xc0, !UPT ;  /* 0x00000003052d7892 */ /* 0x000fe2000f8ec0ff */
[----:B------:R-:W-:Y:S01]  /*0160*/  UMOV UR38, URZ ;  /* 0x000000ff00267c82 */ /* 0x000fe20008000000 */
[----:B-1----:R-:W-:-:S02]  /*0170*/  UIMAD UR4, UR39, UR4, URZ ;  /* 0x00000004270472a4 */ /* 0x002fc4000f8e02ff */
[----:B--2---:R-:W-:Y:S02]  /*0180*/  UIADD3 UR40, UP0, UPT, UR40, 0x20, URZ ;  /* 0x0000002028287890 */ /* 0x004fe4000ff1e0ff */
[----:B0-----:R-:W-:Y:S02]  /*0190*/  UIMAD UR42, UR42, UR5, URZ ;  /* 0x000000052a2a72a4 */ /* 0x001fe4000f8e02ff */
[----:B------:R-:W-:Y:S02]  /*01a0*/  UIMAD UR4, UR4, UR5, URZ ;  /* 0x00000005040472a4 */ /* 0x000fe4000f8e02ff */
[----:B------:R-:W-:Y:S02]  /*01b0*/  UIADD3.X UR41, UPT, UPT, URZ, UR41, URZ, UP0, !UPT ;  /* 0x00000029ff297290 */ /* 0x000fe400087fe4ff */
[----:B------:R-:W-:Y:S02]  /*01c0*/  ULEA UR42, UP0, UR42, UR4, 0x4 ;  /* 0x000000042a2a7291 */ /* 0x000fe4000f8020ff */
[----:B---3--:R-:W-:-:S02]  /*01d0*/  ULOP3.LUT UR46, UR43, 0x7, URZ, 0xc0, !UPT ;  /* 0x000000072b2e7892 */ /* 0x008fc4000f8ec0ff */
[----:B------:R-:W-:Y:S02]  /*01e0*/  ULOP3.LUT UR47, UR43, 0x7ffffff0, URZ, 0xc0, !UPT ;  /* 0x7ffffff02b2f7892 */ /* 0x000fe4000f8ec0ff */
[----:B------:R-:W-:Y:S02]  /*01f0*/  ULOP3.LUT UR43, UR43, 0x3, URZ, 0xc0, !UPT ;  /* 0x000000032b2b7892 */ /* 0x000fe4000f8ec0ff */
[----:B------:R-:W-:-:S12]  /*0200*/  ULEA.HI.X.SX32 UR44, UR4, URZ, 0x1, UP0 ;  /* 0x000000ff042c7291 */ /* 0x000fd800080f0eff */
.L_x_71:
[----:B------:R-:W0:Y:S01]  /*0210*/  LDCU UR4, c[0x0][0x3a0] ;  /* 0x00007400ff0477ac */ /* 0x000e220008000800 */
[----:B------:R-:W-:Y:S01]  /*0220*/  MOV R2, 0x0 ;  /* 0x0000000000027802 */ /* 0x000fe20000000f00 */
[----:B------:R-:W-:Y:S01]  /*0230*/  IMAD.MOV.U32 R5, RZ, RZ, RZ ;  /* 0x000000ffff057224 */ /* 0x000fe200078e00ff */
[----:B------:R-:W-:Y:S02]  /*0240*/  UIADD3 UR48, UP0, UPT, UR38, UR42, URZ ;  /* 0x0000002a26307290 */ /* 0x000fe4000ff1e0ff */
[----:B------:R1:W2:Y:S02]  /*0250*/  LDC.64 R6, c[0x4][R2] ;  /* 0x0100000002067b82 */ /* 0x0002a40000000a00 */
[----:B------:R-:W-:Y:S02]  /*0260*/  UIADD3.X UR49, UPT, UPT, URZ, UR44, URZ, UP0, !UPT ;  /* 0x0000002cff317290 */ /* 0x000fe400087fe4ff */
[----:B0-----:R-:W-:-:S06]  /*0270*/  USHF.L.U32 UR4, UR4, 0x5, URZ ;  /* 0x0000000504047899 */ /* 0x001fcc00080006ff */
[----:B-1----:R-:W-:-:S07]  /*0280*/  IMAD.U32 R4, RZ, RZ, UR4 ;  /* 0x00000004ff047e24 */ /* 0x002fce000f8e00ff */
[----:B------:R-:W-:-:S07]  /*0290*/  LEPC R20, `(.L_x_52) ;  /* 0x000000001014794e */ /* 0x000fce0000000000 */
[----:B--2---:R-:W-:Y:S05]  /*02a0*/  CALL.ABS.NOINC R6 ;  /* 0x0000000006007343 */ /* 0x004fea0003c00000 */
.L_x_52:
        /* <DEDUP_REMOVED lines=14> */
.L_x_53:
[----:B------:R-:W-:Y:S01]  /*0390*/  BSSY.RECONVERGENT B0, `(.L_x_54) ;  /* 0x00000d7000007945 */ /* 0x000fe20003800200 */
[----:B------:R-:W-:Y:S02]  /*03a0*/  IMAD.MOV.U32 R22, RZ, RZ, R4 ;  /* 0x000000ffff167224 */ /* 0x000fe400078e0004 */
[----:B------:R-:W-:Y:S02]  /*03b0*/  IMAD.MOV.U32 R23, RZ, RZ, R5 ;  /* 0x000000ffff177224 */ /* 0x000fe400078e0005 */
[----:B------:R-:W-:-:S07]  /*03c0*/  IMAD.MOV.U32 R0, RZ, RZ, RZ ;  /* 0x000000ffff007224 */ /* 0x000fce00078e00ff */
.L_x_60:
[----:B0-----:R-:W0:Y:S01]  /*03d0*/  LDC R3, c[0x0][0x3a0] ;  /* 0x0000e800ff037b82 */ /* 0x001e220000000800 */
[----:B----4-:R-:W-:Y:S01]  /*03e0*/  IMAD.MOV.U32 R4, RZ, RZ, RZ ;  /* 0x000000ffff047224 */ /* 0x010fe200078e00ff */
[----:B0-----:R-:W-:Y:S01]  /*03f0*/  ISETP.GE.U32.AND P1, PT, R3, 0x10, PT ;  /* 0x000000100300780c */ /* 0x001fe20003f26070 */
[C---:B------:R-:W-:Y:S02]  /*0400*/  IMAD R5, R0.reuse, R3, RZ ;  /* 0x0000000300057224 */ /* 0x040fe400078e02ff */
[----:B------:R-:W-:Y:S02]  /*0410*/  VIADD R0, R0, 0x1 ;  /* 0x0000000100007836 */ /* 0x000fe40000000000 */
[----:B------:R-:W-:-:S03]  /*0420*/  VIADD R2, R5, UR38 ;  /* 0x0000002605027c36 */ /* 0x000fc60008000000 */
[----:B------:R-:W-:-:S05]  /*0430*/  ISETP.NE.AND P0, PT, R0, 0x10, PT ;  /* 0x000000100000780c */ /* 0x000fca0003f05270 */
[----:B-123--:R-:W-:Y:S08]  /*0440*/  @!P1 BRA `(.L_x_55) ;  /* 0x0000000400449947 */ /* 0x00eff00003800000 */
[----:B------:R-:W-:Y:S01]  /*0450*/  IMAD.WIDE.U32 R6, R5, 0x2, R36 ;  /* 0x0000000205067825 */ /* 0x000fe200078e0024 */
[----:B------:R-:W-:Y:S01]  /*0460*/  LOP3.LUT R4, R3, 0x7ffffff0, RZ, 0xc0, !PT ;  /* 0x7ffffff003047812 */ /* 0x000fe200078ec0ff */
[----:B------:R-:W-:Y:S02]  /*0470*/  BSSY.RECONVERGENT B1, `(.L_x_55) ;  /* 0x000004e000017945 */ /* 0x000fe40003800200 */
[----:B------:R-:W-:Y:S01]  /*0480*/  IMAD.MOV.U32 R10, RZ, RZ, R2 ;  /* 0x000000ffff0a7224 */ /* 0x000fe200078e0002 */
[----:B------:R-:W-:Y:S01]  /*0490*/  IADD3 R14, P1, PT, R6, 0x10, RZ ;  /* 0x00000010060e7810 */ /* 0x000fe20007f3e0ff */
[----:B------:R-:W-:-:S04]  /*04a0*/  IMAD.MOV R11, RZ, RZ, -R4 ;  /* 0x000000ffff0b7224 */ /* 0x000fc800078e0a04 */
[----:B------:R-:W-:-:S08]  /*04b0*/  IMAD.X R15, RZ, RZ, R7, P1 ;  /* 0x000000ffff0f7224 */ /* 0x000fd000008e0607 */
.L_x_56:
[----:B-1----:R-:W-:-:S05]  /*04c0*/  IADD3 R7, P1, PT, R10, UR48, RZ ;  /* 0x000000300a077c10 */ /* 0x002fca000ff3e0ff */
[----:B------:R-:W-:Y:S01]  /*04d0*/  IMAD.X R8, RZ, RZ, UR49, P1 ;  /* 0x00000031ff087e24 */ /* 0x000fe200088e06ff */
[----:B------:R-:W-:-:S04]  /*04e0*/  LEA R6, P1, R7, UR40, 0x2 ;  /* 0x0000002807067c11 */ /* 0x000fc8000f8210ff */
[----:B------:R-:W-:-:S05]  /*04f0*/  LEA.HI.X R7, R7, UR41, R8, 0x2, P1 ;  /* 0x0000002907077c11 */ /* 0x000fca00088f1408 */
[----:B------:R-:W2:Y:S04]  /*0500*/  LDG.E.CONSTANT R8, desc[UR36][R6.64+-0x20] ;  /* 0xffffe02406087981 */ /* 0x000ea8000c1e9900 */
[----:B------:R-:W3:Y:S04]  /*0510*/  LDG.E.CONSTANT R12, desc[UR36][R6.64+-0x1c] ;  /* 0xffffe424060c7981 */ /* 0x000ee8000c1e9900 */
[----:B------:R-:W4:Y:S01]  /*0520*/  LDG.E.CONSTANT R13, desc[UR36][R6.64+-0x18] ;  /* 0xffffe824060d7981 */ /* 0x000f22000c1e9900 */
[----:B------:R-:W-:-:S03]  /*0530*/  IMAD.MOV.U32 R9, RZ, RZ, R15 ;  /* 0x000000ffff097224 */ /* 0x000fc600078e000f */
[----:B------:R-:W5:Y:S01]  /*0540*/  LDG.E.CONSTANT R15, desc[UR36][R6.64+-0x10] ;  /* 0xfffff024060f7981 */ /* 0x000f62000c1e9900 */
[----:B--2---:R-:W-:-:S04]  /*0550*/  F2FP.F16.F32.PACK_AB R8, RZ, R8 ;  /* 0x00000008ff08723e */ /* 0x004fc800000000ff */
[----:B------:R-:W-:Y:S01]  /*0560*/  PRMT R20, R8, 0x7610, R20 ;  /* 0x0000761008147816 */ /* 0x000fe20000000014 */
[----:B------:R-:W-:Y:S01]  /*0570*/  IMAD.MOV.U32 R8, RZ, RZ, R14 ;  /* 0x000000ffff087224 */ /* 0x000fe200078e000e */
[----:B---3--:R-:W-:Y:S01]  /*0580*/  F2FP.F16.F32.PACK_AB R12, RZ, R12 ;  /* 0x0000000cff0c723e */ /* 0x008fe200000000ff */
[----:B------:R-:W2:Y:S01]  /*0590*/  LDG.E.CONSTANT R14, desc[UR36][R6.64+-0x14] ;  /* 0xffffec24060e7981 */ /* 0x000ea2000c1e9900 */
[----:B----4-:R-:W-:Y:S02]  /*05a0*/  F2FP.F16.F32.PACK_AB R13, RZ, R13 ;  /* 0x0000000dff0d723e */ /* 0x010fe400000000ff */
[----:B------:R-:W-:Y:S02]  /*05b0*/  PRMT R21, R12, 0x7610, R21 ;  /* 0x000076100c157816 */ /* 0x000fe40000000015 */
[----:B------:R-:W-:Y:S01]  /*05c0*/  PRMT R28, R13, 0x7610, R28 ;  /* 0x000076100d1c7816 */ /* 0x000fe2000000001c */
[----:B------:R-:W3:Y:S04]  /*05d0*/  LDG.E.CONSTANT R12, desc[UR36][R6.64+-0xc] ;  /* 0xfffff424060c7981 */ /* 0x000ee8000c1e9900 */
[----:B------:R-:W4:Y:S01]  /*05e0*/  LDG.E.CONSTANT R13, desc[UR36][R6.64+-0x8] ;  /* 0xfffff824060d7981 */ /* 0x000f22000c1e9900 */
[----:B-----5:R-:W-:-:S03]  /*05f0*/  F2FP.F16.F32.PACK_AB R15, RZ, R15 ;  /* 0x0000000fff0f723e */ /* 0x020fc600000000ff */
[----:B------:R0:W-:Y:S01]  /*0600*/  ST.E.U16 desc[UR36][R8.64+-0x10], R20 ;  /* 0xfffff01408007985 */ /* 0x0001e2000c101524 */
[----:B------:R-:W-:-:S03]  /*0610*/  PRMT R29, R15, 0x7610, R29 ;  /* 0x000076100f1d7816 */ /* 0x000fc6000000001d */
[----:B------:R-:W5:Y:S04]  /*0620*/  LDG.E.CONSTANT R15, desc[UR36][R6.64] ;  /* 0x00000024060f7981 */ /* 0x000f68000c1e9900 */
[----:B------:R1:W-:Y:S04]  /*0630*/  ST.E.U16 desc[UR36][R8.64+-0xe], R21 ;  /* 0xfffff21508007985 */ /* 0x0003e8000c101524 */
[----:B------:R1:W-:Y:S01]  /*0640*/  ST.E.U16 desc[UR36][R8.64+-0xc], R28 ;  /* 0xfffff41c08007985 */ /* 0x0003e2000c101524 */
[----:B--2---:R-:W-:-:S04]  /*0650*/  F2FP.F16.F32.PACK_AB R14, RZ, R14 ;  /* 0x0000000eff0e723e */ /* 0x004fc800000000ff */
[----:B0-----:R-:W-:Y:S02]  /*0660*/  PRMT R20, R14, 0x7610, R20 ;  /* 0x000076100e147816 */ /* 0x001fe40000000014 */
[----:B---3--:R-:W-:Y:S01]  /*0670*/  F2FP.F16.F32.PACK_AB R12, RZ, R12 ;  /* 0x0000000cff0c723e */ /* 0x008fe200000000ff */
[----:B------:R-:W2:Y:S01]  /*0680*/  LDG.E.CONSTANT R14, desc[UR36][R6.64+-0x4] ;  /* 0xfffffc24060e7981 */ /* 0x000ea2000c1e9900 */
[----:B----4-:R-:W-:Y:S02]  /*0690*/  F2FP.F16.F32.PACK_AB R13, RZ, R13 ;  /* 0x0000000dff0d723e */ /* 0x010fe400000000ff */
[----:B-1----:R-:W-:Y:S02]  /*06a0*/  PRMT R21, R12, 0x7610, R21 ;  /* 0x000076100c157816 */ /* 0x002fe40000000015 */
[----:B------:R-:W-:Y:S01]  /*06b0*/  PRMT R28, R13, 0x7610, R28 ;  /* 0x000076100d1c7816 */ /* 0x000fe2000000001c */
[----:B------:R-:W3:Y:S04]  /*06c0*/  LDG.E.CONSTANT R12, desc[UR36][R6.64+0x4] ;  /* 0x00000424060c7981 */ /* 0x000ee8000c1e9900 */
[----:B------:R-:W4:Y:S01]  /*06d0*/  LDG.E.CONSTANT R13, desc[UR36][R6.64+0x8] ;  /* 0x00000824060d7981 */ /* 0x000f22000c1e9900 */
[----:B-----5:R-:W-:-:S03]  /*06e0*/  F2FP.F16.F32.PACK_AB R15, RZ, R15 ;  /* 0x0000000fff0f723e */ /* 0x020fc600000000ff */
[----:B------:R-:W-:Y:S04]  /*06f0*/  ST.E.U16 desc[UR36][R8.64+-0xa], R20 ;  /* 0xfffff61408007985 */ /* 0x000fe8000c101524 */
[----:B------:R0:W-:Y:S04]  /*0700*/  ST.E.U16 desc[UR36][R8.64+-0x8], R29 ;  /* 0xfffff81d08007985 */ /* 0x0001e8000c101524 */
[----:B------:R1:W-:Y:S04]  /*0710*/  ST.E.U16 desc[UR36][R8.64+-0x6], R21 ;  /* 0xfffffa1508007985 */ /* 0x0003e8000c101524 */
[----:B------:R5:W-:Y:S01]  /*0720*/  ST.E.U16 desc[UR36][R8.64+-0x4], R28 ;  /* 0xfffffc1c08007985 */ /* 0x000be2000c101524 */
[----:B0-----:R-:W-:-:S03]  /*0730*/  PRMT R29, R15, 0x7610, R29 ;  /* 0x000076100f1d7816 */ /* 0x001fc6000000001d */
[----:B------:R-:W5:Y:S01]  /*0740*/  LDG.E.CONSTANT R15, desc[UR36][R6.64+0x10] ;  /* 0x00001024060f7981 */ /* 0x000f62000c1e9900 */
[----:B--2---:R-:W-:-:S04]  /*0750*/  F2FP.F16.F32.PACK_AB R14, RZ, R14 ;  /* 0x0000000eff0e723e */ /* 0x004fc800000000ff */
[----:B------:R-:W-:Y:S02]  /*0760*/  PRMT R20, R14, 0x7610, R20 ;  /* 0x000076100e147816 */ /* 0x000fe40000000014 */
[----:B------:R-:W2:Y:S01]  /*0770*/  LDG.E.CONSTANT R14, desc[UR36][R6.64+0xc] ;  /* 0x00000c24060e7981 */ /* 0x000ea2000c1e9900 */
[----:B---3--:R-:W-:Y:S02]  /*0780*/  F2FP.F16.F32.PACK_AB R12, RZ, R12 ;  /* 0x0000000cff0c723e */ /* 0x008fe400000000ff */
[----:B----4-:R-:W-:Y:S01]  /*0790*/  F2FP.F16.F32.PACK_AB R13, RZ, R13 ;  /* 0x0000000dff0d723e */ /* 0x010fe200000000ff */
[----:B------:R0:W-:Y:S01]  /*07a0*/  ST.E.U16 desc[UR36][R8.64+-0x2], R20 ;  /* 0xfffffe1408007985 */ /* 0x0001e2000c101524 */
[----:B-1----:R-:W-:Y:S02]  /*07b0*/  PRMT R21, R12, 0x7610, R21 ;  /* 0x000076100c157816 */ /* 0x002fe40000000015 */
[----:B-----5:R-:W-:Y:S01]  /*07c0*/  PRMT R28, R13, 0x7610, R28 ;  /* 0x000076100d1c7816 */ /* 0x020fe2000000001c */
[----:B------:R-:W3:Y:S04]  /*07d0*/  LDG.E.CONSTANT R12, desc[UR36][R6.64+0x14] ;  /* 0x00001424060c7981 */ /* 0x000ee8000c1e9900 */
[----:B------:R-:W4:Y:S04]  /*07e0*/  LDG.E.CONSTANT R13, desc[UR36][R6.64+0x18] ;  /* 0x00001824060d7981 */ /* 0x000f28000c1e9900 */
[----:B0-----:R0:W5:Y:S04]  /*07f0*/  LDG.E.CONSTANT R20, desc[UR36][R6.64+0x1c] ;  /* 0x00001c2406147981 */ /* 0x001168000c1e9900 */
[----:B------:R1:W-:Y:S01]  /*0800*/  ST.E.U16 desc[UR36][R8.64+0x2], R21 ;  /* 0x0000021508007985 */ /* 0x0003e2000c101524 */
[----:B------:R-:W-:-:S03]  /*0810*/  F2FP.F16.F32.PACK_AB R15, RZ, R15 ;  /* 0x0000000fff0f723e */ /* 0x000fc600000000ff */
[----:B------:R0:W-:Y:S01]  /*0820*/  ST.E.U16 desc[UR36][R8.64], R29 ;  /* 0x0000001d08007985 */ /* 0x0001e2000c101524 */
[----:B------:R-:W-:Y:S01]  /*0830*/  VIADD R11, R11, 0x10 ;  /* 0x000000100b0b7836 */ /* 0x000fe20000000000 */
[----:B-1----:R-:W-:Y:S02]  /*0840*/  PRMT R21, R15, 0x7610, R21 ;  /* 0x000076100f157816 */ /* 0x002fe40000000015 */
[----:B------:R1:W-:Y:S04]  /*0850*/  ST.E.U16 desc[UR36][R8.64+0x4], R28 ;  /* 0x0000041c08007985 */ /* 0x0003e8000c101524 */
[----:B------:R1:W-:Y:S01]  /*0860*/  ST.E.U16 desc[UR36][R8.64+0x8], R21 ;  /* 0x0000081508007985 */ /* 0x0003e2000c101524 */
[----:B------:R-:W-:Y:S01]  /*0870*/  ISETP.NE.AND P1, PT, R11, RZ, PT ;  /* 0x000000ff0b00720c */ /* 0x000fe20003f25270 */
[----:B------:R-:W-:Y:S01]  /*0880*/  VIADD R10, R10, 0x10 ;  /* 0x000000100a0a7836 */ /* 0x000fe20000000000 */
[----:B--2---:R-:W-:-:S04]  /*0890*/  F2FP.F16.F32.PACK_AB R14, RZ, R14 ;  /* 0x0000000eff0e723e */ /* 0x004fc800000000ff */
[----:B0-----:R-:W-:Y:S02]  /*08a0*/  PRMT R7, R14, 0x7610, R7 ;  /* 0x000076100e077816 */ /* 0x001fe40000000007 */
[----:B---3--:R-:W-:Y:S02]  /*08b0*/  F2FP.F16.F32.PACK_AB R12, RZ, R12 ;  /* 0x0000000cff0c723e */ /* 0x008fe400000000ff */
[----:B----4-:R-:W-:Y:S02]  /*08c0*/  F2FP.F16.F32.PACK_AB R13, RZ, R13 ;  /* 0x0000000dff0d723e */ /* 0x010fe400000000ff */
[----:B-----5:R-:W-:Y:S01]  /*08d0*/  F2FP.F16.F32.PACK_AB R20, RZ, R20 ;  /* 0x00000014ff14723e */ /* 0x020fe200000000ff */
[----:B------:R1:W-:Y:S04]  /*08e0*/  ST.E.U16 desc[UR36][R8.64+0x6], R7 ;  /* 0x0000060708007985 */ /* 0x0003e8000c101524 */
[----:B------:R1:W-:Y:S04]  /*08f0*/  ST.E.U16 desc[UR36][R8.64+0xa], R12 ;  /* 0x00000a0c08007985 */ /* 0x0003e8000c101524 */
[----:B------:R1:W-:Y:S04]  /*0900*/  ST.E.U16 desc[UR36][R8.64+0xc], R13 ;  /* 0x00000c0d08007985 */ /* 0x0003e8000c101524 */
[----:B------:R1:W-:Y:S01]  /*0910*/  ST.E.U16 desc[UR36][R8.64+0xe], R20 ;  /* 0x00000e1408007985 */ /* 0x0003e2000c101524 */
[----:B------:R-:W-:-:S05]  /*0920*/  IADD3 R14, P2, PT, R8, 0x20, RZ ;  /* 0x00000020080e7810 */ /* 0x000fca0007f5e0ff */
[----:B------:R-:W-:Y:S01]  /*0930*/  IMAD.X R15, RZ, RZ, R9, P2 ;  /* 0x000000ffff0f7224 */ /* 0x000fe200010e0609 */
[----:B------:R-:W-:Y:S07]  /*0940*/  @P1 BRA `(.L_x_56) ;  /* 0xfffffff800dc1947 */ /* 0x000fee000383ffff */
[----:B------:R-:W-:Y:S05]  /*0950*/  BSYNC.RECONVERGENT B1 ;  /* 0x0000000000017941 */ /* 0x000fea0003800200 */
.L_x_55:
        /* <DEDUP_REMOVED lines=10> */
[----:B------:R-:W-:-:S05]  /*0a00*/  IMAD.IADD R6, R2, 0x1, R4 ;  /* 0x0000000102067824 */ /* 0x000fca00078e0204 */
[----:B------:R-:W-:-:S05]  /*0a10*/  IADD3 R6, P1, PT, R6, UR48, RZ ;  /* 0x0000003006067c10 */ /* 0x000fca000ff3e0ff */
[----:B-1----:R-:W-:Y:S01]  /*0a20*/  IMAD.X R7, RZ, RZ, UR49, P1 ;  /* 0x00000031ff077e24 */ /* 0x002fe200088e06ff */
[----:B0-----:R-:W-:-:S04]  /*0a30*/  LEA R8, P1, R6, UR4, 0x2 ;  /* 0x0000000406087c11 */ /* 0x001fc8000f8210ff */
[----:B------:R-:W-:Y:S02]  /*0a40*/  LEA.HI.X R9, R6, UR5, R7, 0x2, P1 ;  /* 0x0000000506097c11 */ /* 0x000fe400088f1407 */
[----:B------:R-:W-:-:S03]  /*0a50*/  IADD3 R7, P1, P2, R2, UR48, R4 ;  /* 0x0000003002077c10 */ /* 0x000fc6000fa3e004 */
[----:B------:R-:W2:Y:S01]  /*0a60*/  LDG.E.CONSTANT R8, desc[UR36][R8.64] ;  /* 0x0000002408087981 */ /* 0x000ea2000c1e9900 */
[----:B------:R-:W-:Y:S02]  /*0a70*/  IADD3.X R10, PT, PT, RZ, UR49, RZ, P1, P2 ;  /* 0x00000031ff0a7c10 */ /* 0x000fe40008fe44ff */
[----:B------:R-:W-:-:S04]  /*0a80*/  LEA R6, P1, R7, UR4, 0x2 ;  /* 0x0000000407067c11 */ /* 0x000fc8000f8210ff */
[----:B------:R-:W-:-:S05]  /*0a90*/  LEA.HI.X R7, R7, UR5, R10, 0x2, P1 ;  /* 0x0000000507077c11 */ /* 0x000fca00088f140a */
[----:B------:R-:W3:Y:S01]  /*0aa0*/  LDG.E.CONSTANT R12, desc[UR36][R6.64+0x8] ;  /* 0x00000824060c7981 */ /* 0x000ee2000c1e9900 */
[----:B------:R-:W-:Y:S02]  /*0ab0*/  IMAD.IADD R13, R5, 0x1, R4 ;  /* 0x00000001050d7824 */ /* 0x000fe400078e0204 */
[----:B------:R-:W-:Y:S01]  /*0ac0*/  IMAD.MOV.U32 R10, RZ, RZ, R36 ;  /* 0x000000ffff0a7224 */ /* 0x000fe200078e0024 */
[----:B------:R-:W4:Y:S01]  /*0ad0*/  LDG.E.CONSTANT R14, desc[UR36][R6.64+0xc] ;  /* 0x00000c24060e7981 */ /* 0x000f22000c1e9900 */
[----:B------:R-:W-:-:S03]  /*0ae0*/  IMAD.MOV.U32 R11, RZ, RZ, R37 ;  /* 0x000000ffff0b7224 */ /* 0x000fc600078e0025 */
[----:B------:R-:W5:Y:S01]  /*0af0*/  LDG.E.CONSTANT R15, desc[UR36][R6.64+0x14] ;  /* 0x00001424060f7981 */ /* 0x000f62000c1e9900 */
[----:B------:R-:W-:-:S03]  /*0b00*/  IMAD.WIDE.U32 R10, R13, 0x2, R10 ;  /* 0x000000020d0a7825 */ /* 0x000fc600078e000a */
[----:B------:R-:W5:Y:S04]  /*0b10*/  LDG.E.CONSTANT R20, desc[UR36][R6.64+0x18] ;  /* 0x0000182406147981 */ /* 0x000f68000c1e9900 */
[----:B------:R-:W5:Y:S01]  /*0b20*/  LDG.E.CONSTANT R21, desc[UR36][R6.64+0x1c] ;  /* 0x00001c2406157981 */ /* 0x000f62000c1e9900 */
[----:B--2---:R-:W-:-:S04]  /*0b30*/  F2FP.F16.F32.PACK_AB R9, RZ, R8 ;  /* 0x00000008ff09723e */ /* 0x004fc800000000ff */
[----:B------:R-:W-:Y:S02]  /*0b40*/  PRMT R28, R9, 0x7610, R28 ;  /* 0x00007610091c7816 */ /* 0x000fe4000000001c */
[----:B------:R-:W-:-:S03]  /*0b50*/  IADD3 R9, P1, PT, R5, R4, RZ ;  /* 0x0000000405097210 */ /* 0x000fc60007f3e0ff */
[----:B------:R3:W-:Y:S02]  /*0b60*/  ST.E.U16 desc[UR36][R10.64], R28 ;  /* 0x0000001c0a007985 */ /* 0x0007e4000c101524 */
[----:B------:R-:W-:Y:S01]  /*0b70*/  IMAD.X R13, RZ, RZ, RZ, P1 ;  /* 0x000000ffff0d7224 */ /* 0x000fe200008e06ff */
[----:B------:R-:W-:-:S04]  /*0b80*/  LEA R8, P1, R9, R36, 0x1 ;  /* 0x0000002409087211 */ /* 0x000fc800078208ff */
[----:B------:R-:W-:Y:S02]  /*0b90*/  LEA.HI.X R9, R9, R37, R13, 0x1, P1 ;  /* 0x0000002509097211 */ /* 0x000fe400008f0c0d */
[----:B------:R-:W2:Y:S01]  /*0ba0*/  LDG.E.CONSTANT R13, desc[UR36][R6.64+0x10] ;  /* 0x00001024060d7981 */ /* 0x000ea2000c1e9900 */
[----:B----4-:R-:W-:Y:S02]  /*0bb0*/  F2FP.F16.F32.PACK_AB R14, RZ, R14 ;  /* 0x0000000eff0e723e */ /* 0x010fe400000000ff */
[----:B---3--:R-:W-:Y:S02]  /*0bc0*/  F2FP.F16.F32.PACK_AB R11, RZ, R12 ;  /* 0x0000000cff0b723e */ /* 0x008fe400000000ff */
[----:B------:R-:W3:Y:S01]  /*0bd0*/  LDG.E.CONSTANT R12, desc[UR36][R6.64+0x4] ;  /* 0x00000424060c7981 */ /* 0x000ee2000c1e9900 */
[----:B-----5:R-:W-:Y:S02]  /*0be0*/  F2FP.F16.F32.PACK_AB R15, RZ, R15 ;  /* 0x0000000fff0f723e */ /* 0x020fe400000000ff */
[----:B------:R-:W-:-:S02]  /*0bf0*/  F2FP.F16.F32.PACK_AB R20, RZ, R20 ;  /* 0x00000014ff14723e */ /* 0x000fc400000000ff */
[----:B------:R-:W-:Y:S01]  /*0c00*/  F2FP.F16.F32.PACK_AB R21, RZ, R21 ;  /* 0x00000015ff15723e */ /* 0x000fe200000000ff */
[----:B------:R0:W-:Y:S04]  /*0c10*/  ST.E.U16 desc[UR36][R8.64+0x4], R11 ;  /* 0x0000040b08007985 */ /* 0x0001e8000c101524 */
[----:B------:R0:W-:Y:S04]  /*0c20*/  ST.E.U16 desc[UR36][R8.64+0x6], R14 ;  /* 0x0000060e08007985 */ /* 0x0001e8000c101524 */
[----:B------:R0:W-:Y:S04]  /*0c30*/  ST.E.U16 desc[UR36][R8.64+0xa], R15 ;  /* 0x00000a0f08007985 */ /* 0x0001e8000c101524 */
[----:B------:R0:W-:Y:S04]  /*0c40*/  ST.E.U16 desc[UR36][R8.64+0xc], R20 ;  /* 0x00000c1408007985 */ /* 0x0001e8000c101524 */
[----:B------:R0:W-:Y:S01]  /*0c50*/  ST.E.U16 desc[UR36][R8.64+0xe], R21 ;  /* 0x00000e1508007985 */ /* 0x0001e2000c101524 */
[----:B------:R-:W-:Y:S01]  /*0c60*/  VIADD R4, R4, 0x8 ;  /* 0x0000000804047836 */ /* 0x000fe20000000000 */
[----:B--2---:R-:W-:-:S02]  /*0c70*/  F2FP.F16.F32.PACK_AB R13, RZ, R13 ;  /* 0x0000000dff0d723e */ /* 0x004fc400000000ff */
[----:B---3--:R-:W-:-:S03]  /*0c80*/  F2FP.F16.F32.PACK_AB R12, RZ, R12 ;  /* 0x0000000cff0c723e */ /* 0x008fc600000000ff */
[----:B------:R0:W-:Y:S04]  /*0c90*/  ST.E.U16 desc[UR36][R8.64+0x8], R13 ;  /* 0x0000080d08007985 */ /* 0x0001e8000c101524 */
[----:B------:R0:W-:Y:S02]  /*0ca0*/  ST.E.U16 desc[UR36][R8.64+0x2], R12 ;  /* 0x0000020c08007985 */ /* 0x0001e4000c101524 */
.L_x_58:
[----:B------:R-:W-:Y:S05]  /*0cb0*/  BRA.U !UP1, `(.L_x_57) ;  /* 0x00000005090c7547 */ /* 0x000fea000b800000 */
[----:B------:R-:W-:Y:S02]  /*0cc0*/  UIADD3 UR4, UPT, UPT, UR6, -0x1, URZ ;  /* 0xffffffff06047890 */ /* 0x000fe4000fffe0ff */
[----:B------:R-:W-:Y:S02]  /*0cd0*/  UISETP.NE.AND UP1, UPT, UR45, URZ, UPT ;  /* 0x000000ff2d00728c */ /* 0x000fe4000bf25270 */
[----:B------:R-:W-:-:S09]  /*0ce0*/  UISETP.GE.U32.AND UP0, UPT, UR4, 0x3, UPT ;  /* 0x000000030400788c */ /* 0x000fd2000bf06070 */
[----:B------:R-:W-:Y:S05]  /*0cf0*/  BRA.U !UP0, `(.L_x_59) ;  /* 0x00000001087c7547 */ /* 0x000fea000b800000 */
[----:B------:R-:W2:Y:S01]  /*0d00*/  LDCU.64 UR4, c[0x0][0x380] ;  /* 0x00007000ff0477ac */ /* 0x000ea20008000a00 */
[C-C-:B------:R-:W-:Y:S01]  /*0d10*/  IMAD.IADD R6, R2.reuse, 0x1, R4.reuse ;  /* 0x0000000102067824 */ /* 0x140fe200078e0204 */
[----:B-1----:R-:W-:-:S04]  /*0d20*/  IADD3 R7, P2, P3, R2, UR48, R4 ;  /* 0x0000003002077c10 */ /* 0x002fc8000fb5e004 */
[----:B0-----:R-:W-:Y:S02]  /*0d30*/  IADD3 R8, P1, PT, R6, UR48, RZ ;  /* 0x0000003006087c10 */ /* 0x001fe4000ff3e0ff */
[----:B------:R-:W-:-:S03]  /*0d40*/  IADD3.X R12, PT, PT, RZ, UR49, RZ, P2, P3 ;  /* 0x00000031ff0c7c10 */ /* 0x000fc600097e64ff */
[----:B------:R-:W-:Y:S01]  /*0d50*/  IMAD.X R9, RZ, RZ, UR49, P1 ;  /* 0x00000031ff097e24 */ /* 0x000fe200088e06ff */
[C---:B--2---:R-:W-:Y:S02]  /*0d60*/  LEA R10, P1, R8.reuse, UR4, 0x2 ;  /* 0x00000004080a7c11 */ /* 0x044fe4000f8210ff */
[C---:B------:R-:W-:Y:S02]  /*0d70*/  LEA R6, P2, R7.reuse, UR4, 0x2 ;  /* 0x0000000407067c11 */ /* 0x040fe4000f8410ff */
[----:B------:R-:W-:Y:S02]  /*0d80*/  LEA.HI.X R11, R8, UR5, R9, 0x2, P1 ;  /* 0x00000005080b7c11 */ /* 0x000fe400088f1409 */
[----:B------:R-:W-:-:S03]  /*0d90*/  LEA.HI.X R7, R7, UR5, R12, 0x2, P2 ;  /* 0x0000000507077c11 */ /* 0x000fc600090f140c */
[----:B------:R0:W2:Y:S04]  /*0da0*/  LDG.E.CONSTANT R10, desc[UR36][R10.64] ;  /* 0x000000240a0a7981 */ /* 0x0000a8000c1e9900 */
[----:B------:R-:W3:Y:S04]  /*0db0*/  LDG.E.CONSTANT R14, desc[UR36][R6.64+0x8] ;  /* 0x00000824060e7981 */ /* 0x000ee8000c1e9900 */
[----:B------:R-:W4:Y:S04]  /*0dc0*/  LDG.E.CONSTANT R12, desc[UR36][R6.64+0x4] ;  /* 0x00000424060c7981 */ /* 0x000f28000c1e9900 */
[----:B------:R2:W5:Y:S01]  /*0dd0*/  LDG.E.CONSTANT R15, desc[UR36][R6.64+0xc] ;  /* 0x00000c24060f7981 */ /* 0x000562000c1e9900 */
[----:B------:R-:W-:-:S02]  /*0de0*/  IMAD.IADD R13, R5, 0x1, R4 ;  /* 0x00000001050d7824 */ /* 0x000fc400078e0204 */
[----:B------:R-:W-:Y:S02]  /*0df0*/  IMAD.MOV.U32 R8, RZ, RZ, R36 ;  /* 0x000000ffff087224 */ /* 0x000fe400078e0024 */
[----:B------:R-:W-:Y:S02]  /*0e00*/  IMAD.MOV.U32 R9, RZ, RZ, R37 ;  /* 0x000000ffff097224 */ /* 0x000fe400078e0025 */
[----:B------:R-:W-:Y:S01]  /*0e10*/  IMAD.WIDE.U32 R8, R13, 0x2, R8 ;  /* 0x000000020d087825 */ /* 0x000fe200078e0008 */
[----:B------:R-:W-:-:S03]  /*0e20*/  IADD3 R13, P1, PT, R5, R4, RZ ;  /* 0x00000004050d7210 */ /* 0x000fc60007f3e0ff */
[----:B------:R-:W-:Y:S02]  /*0e30*/  VIADD R4, R4, 0x4 ;  /* 0x0000000404047836 */ /* 0x000fe40000000000 */
[----:B0-----:R-:W-:Y:S01]  /*0e40*/  IMAD.X R11, RZ, RZ, RZ, P1 ;  /* 0x000000ffff0b7224 */ /* 0x001fe200008e06ff */
[----:B--2---:R-:W-:Y:S02]  /*0e50*/  F2FP.F16.F32.PACK_AB R7, RZ, R10 ;  /* 0x0000000aff07723e */ /* 0x004fe400000000ff */
[C---:B------:R-:W-:Y:S02]  /*0e60*/  LEA R10, P1, R13.reuse, R36, 0x1 ;  /* 0x000000240d0a7211 */ /* 0x040fe400078208ff */
[----:B---3--:R-:W-:Y:S01]  /*0e70*/  F2FP.F16.F32.PACK_AB R14, RZ, R14 ;  /* 0x0000000eff0e723e */ /* 0x008fe200000000ff */
[----:B------:R2:W-:Y:S01]  /*0e80*/  ST.E.U16 desc[UR36][R8.64], R7 ;  /* 0x0000000708007985 */ /* 0x0005e2000c101524 */
[----:B------:R-:W-:Y:S02]  /*0e90*/  LEA.HI.X R11, R13, R37, R11, 0x1, P1 ;  /* 0x000000250d0b7211 */ /* 0x000fe400008f0c0b */
[----:B----4-:R-:W-:-:S03]  /*0ea0*/  F2FP.F16.F32.PACK_AB R12, RZ, R12 ;  /* 0x0000000cff0c723e */ /* 0x010fc600000000ff */
[----:B------:R2:W-:Y:S01]  /*0eb0*/  ST.E.U16 desc[UR36][R10.64+0x4], R14 ;  /* 0x0000040e0a007985 */ /* 0x0005e2000c101524 */
[----:B-----5:R-:W-:-:S03]  /*0ec0*/  F2FP.F16.F32.PACK_AB R15, RZ, R15 ;  /* 0x0000000fff0f723e */ /* 0x020fc600000000ff */
[----:B------:R2:W-:Y:S04]  /*0ed0*/  ST.E.U16 desc[UR36][R10.64+0x2], R12 ;  /* 0x0000020c0a007985 */ /* 0x0005e8000c101524 */
[----:B------:R2:W-:Y:S02]  /*0ee0*/  ST.E.U16 desc[UR36][R10.64+0x6], R15 ;  /* 0x0000060f0a007985 */ /* 0x0005e4000c101524 */
.L_x_59:
[----:B------:R-:W-:Y:S05]  /*0ef0*/  BRA.U !UP1, `(.L_x_57) ;  /* 0x00000001097c7547 */ /* 0x000fea000b800000 */
[----:B------:R-:W0:Y:S01]  /*0f00*/  LDCU.64 UR4, c[0x0][0x380] ;  /* 0x00007000ff0477ac */ /* 0x000e220008000a00 */
[----:B------:R-:W-:-:S05]  /*0f10*/  IMAD.IADD R6, R2, 0x1, R4 ;  /* 0x0000000102067824 */ /* 0x000fca00078e0204 */
[----:B------:R-:W-:-:S05]  /*0f20*/  IADD3 R6, P1, PT, R6, UR48, RZ ;  /* 0x0000003006067c10 */ /* 0x000fca000ff3e0ff */
[----:B-12---:R-:W-:Y:S01]  /*0f30*/  IMAD.X R7, RZ, RZ, UR49, P1 ;  /* 0x00000031ff077e24 */ /* 0x006fe200088e06ff */
[----:B0-----:R-:W-:-:S04]  /*0f40*/  LEA R8, P1, R6, UR4, 0x2 ;  /* 0x0000000406087c11 */ /* 0x001fc8000f8210ff */
[----:B------:R-:W-:-:S05]  /*0f50*/  LEA.HI.X R9, R6, UR5, R7, 0x2, P1 ;  /* 0x0000000506097c11 */ /* 0x000fca00088f1407 */
[----:B------:R-:W2:Y:S01]  /*0f60*/  LDG.E.CONSTANT R8, desc[UR36][R8.64] ;  /* 0x0000002408087981 */ /* 0x000ea2000c1e9900 */
[----:B------:R-:W-:Y:S01]  /*0f70*/  IMAD.IADD R11, R5, 0x1, R4 ;  /* 0x00000001050b7824 */ /* 0x000fe200078e0204 */
[----:B------:R-:W-:Y:S01]  /*0f80*/  UISETP.NE.AND UP0, UPT, UR45, 0x1, UPT ;  /* 0x000000012d00788c */ /* 0x000fe2000bf05270 */
[----:B------:R-:W-:Y:S02]  /*0f90*/  IMAD.MOV.U32 R6, RZ, RZ, R36 ;  /* 0x000000ffff067224 */ /* 0x000fe400078e0024 */
[----:B------:R-:W-:Y:S02]  /*0fa0*/  IMAD.MOV.U32 R7, RZ, RZ, R37 ;  /* 0x000000ffff077224 */ /* 0x000fe400078e0025 */
[----:B------:R-:W-:Y:S01]  /*0fb0*/  IMAD.WIDE.U32 R6, R11, 0x2, R6 ;  /* 0x000000020b067825 */ /* 0x000fe200078e0006 */
[----:B--2---:R-:W-:-:S05]  /*0fc0*/  F2FP.F16.F32.PACK_AB R9, RZ, R8 ;  /* 0x00000008ff09723e */ /* 0x004fca00000000ff */
[----:B------:R3:W-:Y:S01]  /*0fd0*/  ST.E.U16 desc[UR36][R6.64], R9 ;  /* 0x0000000906007985 */ /* 0x0007e2000c101524 */
[----:B------:R-:W-:Y:S05]  /*0fe0*/  BRA.U !UP0, `(.L_x_57) ;  /* 0x0000000108407547 */ /* 0x000fea000b800000 */
[----:B------:R-:W-:Y:S01]  /*0ff0*/  UISETP.NE.AND UP0, UPT, UR45, 0x2, UPT ;  /* 0x000000022d00788c */ /* 0x000fe2000bf05270 */
[----:B------:R-:W-:-:S04]  /*1000*/  IADD3 R2, P2, P3, R2, UR48, R4 ;  /* 0x0000003002027c10 */ /* 0x000fc8000fb5e004 */
[----:B---3--:R-:W-:Y:S02]  /*1010*/  IADD3.X R7, PT, PT, RZ, UR49, RZ, P2, P3 ;  /* 0x00000031ff077c10 */ /* 0x008fe400097e64ff */
[----:B------:R-:W-:Y:S02]  /*1020*/  PLOP3.LUT P1, PT, PT, PT, UP0, 0x80, 0x8 ;  /* 0x000000000008781c */ /* 0x000fe40003f2f008 */
[----:B------:R-:W-:-:S04]  /*1030*/  LEA R6, P2, R2, UR4, 0x2 ;  /* 0x0000000402067c11 */ /* 0x000fc8000f8410ff */
[----:B------:R-:W-:-:S05]  /*1040*/  LEA.HI.X R7, R2, UR5, R7, 0x2, P2 ;  /* 0x0000000502077c11 */ /* 0x000fca00090f1407 */
[----:B------:R-:W2:Y:S04]  /*1050*/  LDG.E.CONSTANT R2, desc[UR36][R6.64+0x4] ;  /* 0x0000042406027981 */ /* 0x000ea8000c1e9900 */
[----:B------:R-:W3:Y:S01]  /*1060*/  @P1 LDG.E.CONSTANT R8, desc[UR36][R6.64+0x8] ;  /* 0x0000082406081981 */ /* 0x000ee2000c1e9900 */
[----:B------:R-:W-:-:S05]  /*1070*/  IADD3 R5, P2, PT, R5, R4, RZ ;  /* 0x0000000405057210 */ /* 0x000fca0007f5e0ff */
[----:B------:R-:W-:Y:S01]  /*1080*/  IMAD.X R9, RZ, RZ, RZ, P2 ;  /* 0x000000ffff097224 */ /* 0x000fe200010e06ff */
[----:B------:R-:W-:-:S04]  /*1090*/  LEA R4, P2, R5, R36, 0x1 ;  /* 0x0000002405047211 */ /* 0x000fc800078408ff */
[----:B------:R-:W-:Y:S02]  /*10a0*/  LEA.HI.X R5, R5, R37, R9, 0x1, P2 ;  /* 0x0000002505057211 */ /* 0x000fe400010f0c09 */
[----:B--2---:R-:W-:Y:S02]  /*10b0*/  F2FP.F16.F32.PACK_AB R2, RZ, R2 ;  /* 0x00000002ff02723e */ /* 0x004fe400000000ff */
[----:B---3--:R-:W-:-:S03]  /*10c0*/  @P1 F2FP.F16.F32.PACK_AB R8, RZ, R8 ;  /* 0x00000008ff08123e */ /* 0x008fc600000000ff */
[----:B------:R4:W-:Y:S04]  /*10d0*/  ST.E.U16 desc[UR36][R4.64+0x2], R2 ;  /* 0x0000020204007985 */ /* 0x0009e8000c101524 */
[----:B------:R4:W-:Y:S02]  /*10e0*/  @P1 ST.E.U16 desc[UR36][R4.64+0x4], R8 ;  /* 0x0000040804001985 */ /* 0x0009e4000c101524 */
.L_x_57:
[----:B------:R-:W-:Y:S05]  /*10f0*/  @P0 BRA `(.L_x_60) ;  /* 0xfffffff000b40947 */ /* 0x000fea000383ffff */
[----:B------:R-:W-:Y:S05]  /*1100*/  BSYNC.RECONVERGENT B0 ;  /* 0x0000000000007941 */ /* 0x000fea0003800200 */
.L_x_54:
[----:B------:R-:W0:Y:S02]  /*1110*/  LDCU UR4, c[0x0][0x3a8] ;  /* 0x00007500ff0477ac */ /* 0x000e240008000800 */
[----:B0-2---:R-:W-:-:S05]  /*1120*/  IMAD.U32 R11, RZ, RZ, UR4 ;  /* 0x00000004ff0b7e24 */ /* 0x005fca000f8e00ff */
[----:B------:R-:W-:-:S13]  /*1130*/  ISETP.GE.AND P0, PT, R11, 0x1, PT ;  /* 0x000000010b00780c */ /* 0x000fda0003f06270 */
[----:B------:R-:W-:Y:S05]  /*1140*/  @!P0 BRA `(.L_x_61) ;  /* 0x0000000c006c8947 */ /* 0x000fea0003800000 */
[----:B------:R-:W0:Y:S01]  /*1150*/  S2UR UR4, SR_CTAID.Y ;  /* 0x00000000000479c3 */ /* 0x000e220000002600 */
[----:B------:R-:W-:Y:S01]  /*1160*/  IMAD R0, R3, UR39, RZ ;  /* 0x0000002703007c24 */ /* 0x000fe2000f8e02ff */
[----:B------:R-:W-:Y:S01]  /*1170*/  BSSY.RECONVERGENT B0, `(.L_x_61) ;  /* 0x00000d8000007945 */ /* 0x000fe20003800200 */
[----:B----4-:R-:W-:Y:S02]  /*1180*/  IMAD R2, R11, UR38, RZ ;  /* 0x000000260b027c24 */ /* 0x010fe4000f8e02ff */
[----:B------:R-:W-:-:S03]  /*1190*/  IMAD R11, R0, R11, RZ ;  /* 0x0000000b000b7224 */ /* 0x000fc600078e02ff */
[----:B------:R-:W-:Y:S02]  /*11a0*/  SHF.R.S32.HI R3, RZ, 0x1f, R2 ;  /* 0x0000001fff037819 */ /* 0x000fe40000011402 */
[----:B------:R-:W-:Y:S01]  /*11b0*/  SHF.R.S32.HI R4, RZ, 0x1f, R11 ;  /* 0x0000001fff047819 */ /* 0x000fe2000001140b */
[----:B0-----:R-:W-:-:S06]  /*11c0*/  USHF.L.U32 UR4, UR4, 0x4, URZ ;  /* 0x0000000404047899 */ /* 0x001fcc00080006ff */
[----:B------:R-:W-:Y:S01]  /*11d0*/  IADD3 R0, P0, P1, R2, UR4, R11 ;  /* 0x0000000402007c10 */ /* 0x000fe2000f91e00b */
[----:B------:R-:W-:-:S03]  /*11e0*/  IMAD.MOV.U32 R2, RZ, RZ, RZ ;  /* 0x000000ffff027224 */ /* 0x000fc600078e00ff */
[----:B------:R-:W-:-:S09]  /*11f0*/  IADD3.X R3, PT, PT, R3, R4, RZ, P0, P1 ;  /* 0x0000000403037210 */ /* 0x000fd200007e24ff */
.L_x_68:
[----:B0-----:R-:W0:Y:S01]  /*1200*/  LDCU UR4, c[0x0][0x3a8] ;  /* 0x00007500ff0477ac */ /* 0x001e220008000800 */
[----:B-1-34-:R-:W-:Y:S02]  /*1210*/  VIADD R6, R2, UR38 ;  /* 0x0000002602067c36 */ /* 0x01afe40008000000 */
[----:B-1----:R-:W-:Y:S02]  /*1220*/  IMAD.MOV.U32 R7, RZ, RZ, RZ ;  /* 0x000000ffff077224 */ /* 0x002fe400078e00ff */
[----:B0-----:R-:W-:-:S04]  /*1230*/  IMAD.U32 R11, RZ, RZ, UR4 ;  /* 0x00000004ff0b7e24 */ /* 0x001fc8000f8e00ff */
[CC--:B------:R-:W-:Y:S01]  /*1240*/  IMAD R4, R2.reuse, R11.reuse, RZ ;  /* 0x0000000b02047224 */ /* 0x0c0fe200078e02ff */
[----:B------:R-:W-:Y:S01]  /*1250*/  ISETP.GE.U32.AND P1, PT, R11, 0x10, PT ;  /* 0x000000100b00780c */ /* 0x000fe20003f26070 */
[----:B------:R-:W-:Y:S02]  /*1260*/  VIADD R2, R2, 0x1 ;  /* 0x0000000102027836 */ /* 0x000fe40000000000 */
[----:B------:R-:W-:-:S03]  /*1270*/  IMAD R5, R6, R11, RZ ;  /* 0x0000000b06057224 */ /* 0x000fc600078e02ff */
[----:B------:R-:W-:-:S07]  /*1280*/  ISETP.NE.AND P0, PT, R2, 0x10, PT ;  /* 0x000000100200780c */ /* 0x000fce0003f05270 */
[----:B--2---:R-:W-:Y:S06]  /*1290*/  @!P1 BRA `(.L_x_62) ;  /* 0x0000000400289947 */ /* 0x004fec0003800000 */
[----:B------:R-:W-:Y:S01]  /*12a0*/  BSSY.RECONVERGENT B1, `(.L_x_63) ;  /* 0x0000048000017945 */ /* 0x000fe20003800200 */
[----:B------:R-:W-:-:S07]  /*12b0*/  IMAD.MOV.U32 R10, RZ, RZ, RZ ;  /* 0x000000ffff0a7224 */ /* 0x000fce00078e00ff */
.L_x_64:
[----:B0-----:R-:W0:Y:S01]  /*12c0*/  LDCU.64 UR4, c[0x0][0x388] ;  /* 0x00007100ff0477ac */ /* 0x001e220008000a00 */
[----:B------:R-:W-:-:S05]  /*12d0*/  IMAD.IADD R7, R5, 0x1, R10 ;  /* 0x0000000105077824 */ /* 0x000fca00078e020a */
[----:B------:R-:W-:-:S05]  /*12e0*/  IADD3 R7, P1, PT, R7, R0, RZ ;  /* 0x0000000007077210 */ /* 0x000fca0007f3e0ff */
[----:B------:R-:W-:Y:S01]  /*12f0*/  IMAD.X R8, RZ, RZ, R3, P1 ;  /* 0x000000ffff087224 */ /* 0x000fe200008e0603 */
[----:B0-----:R-:W-:-:S04]  /*1300*/  LEA R6, P1, R7, UR4, 0x2 ;  /* 0x0000000407067c11 */ /* 0x001fc8000f8210ff */
[----:B------:R-:W-:-:S05]  /*1310*/  LEA.HI.X R7, R7, UR5, R8, 0x2, P1 ;  /* 0x0000000507077c11 */ /* 0x000fca00088f1408 */
[----:B------:R-:W2:Y:S01]  /*1320*/  LDG.E.CONSTANT R12, desc[UR36][R6.64+0x4] ;  /* 0x00000424060c7981 */ /* 0x000ea2000c1e9900 */
[----:B------:R-:W-:-:S03]  /*1330*/  IMAD.IADD R9, R4, 0x1, R10 ;  /* 0x0000000104097824 */ /* 0x000fc600078e020a */
[----:B------:R-:W3:Y:S01]  /*1340*/  LDG.E.CONSTANT R13, desc[UR36][R6.64+0x8] ;  /* 0x00000824060d7981 */ /* 0x000ee2000c1e9900 */
[----:B------:R-:W-:-:S03]  /*1350*/  IMAD.WIDE.U32 R8, R9, 0x2, R22 ;  /* 0x0000000209087825 */ /* 0x000fc600078e0016 */
[----:B------:R-:W4:Y:S04]  /*1360*/  LDG.E.CONSTANT R14, desc[UR36][R6.64+0xc] ;  /* 0x00000c24060e7981 */ /* 0x000f28000c1e9900 */
[----:B------:R-:W5:Y:S01]  /*1370*/  LDG.E.CONSTANT R15, desc[UR36][R6.64+0x14] ;  /* 0x00001424060f7981 */ /* 0x000f62000c1e9900 */
[----:B--2---:R-:W-:-:S04]  /*1380*/  F2FP.F16.F32.PACK_AB R12, RZ, R12 ;  /* 0x0000000cff0c723e */ /* 0x004fc800000000ff */
[----:B------:R-:W-:Y:S02]  /*1390*/  PRMT R20, R12, 0x7610, R20 ;  /* 0x000076100c147816 */ /* 0x000fe40000000014 */
[----:B------:R-:W2:Y:S01]  /*13a0*/  LDG.E.CONSTANT R12, desc[UR36][R6.64+0x10] ;  /* 0x00001024060c7981 */ /* 0x000ea2000c1e9900 */
[----:B---3--:R-:W-:Y:S02]  /*13b0*/  F2FP.F16.F32.PACK_AB R13, RZ, R13 ;  /* 0x0000000dff0d723e */ /* 0x008fe400000000ff */
[----:B----4-:R-:W-:Y:S02]  /*13c0*/  F2FP.F16.F32.PACK_AB R14, RZ, R14 ;  /* 0x0000000eff0e723e */ /* 0x010fe400000000ff */
[----:B------:R-:W-:Y:S02]  /*13d0*/  PRMT R21, R13, 0x7610, R21 ;  /* 0x000076100d157816 */ /* 0x000fe40000000015 */
[----:B------:R-:W-:Y:S01]  /*13e0*/  PRMT R28, R14, 0x7610, R28 ;  /* 0x000076100e1c7816 */ /* 0x000fe2000000001c */
[----:B------:R-:W3:Y:S04]  /*13f0*/  LDG.E.CONSTANT R13, desc[UR36][R6.64+0x18] ;  /* 0x00001824060d7981 */ /* 0x000ee8000c1e9900 */
[----:B------:R-:W4:Y:S04]  /*1400*/  LDG.E.CONSTANT R14, desc[UR36][R6.64+0x1c] ;  /* 0x00001c24060e7981 */ /* 0x000f28000c1e9900 */
[----:B------:R0:W-:Y:S01]  /*1410*/  ST.E.U16 desc[UR36][R8.64+0x2], R20 ;  /* 0x0000021408007985 */ /* 0x0001e2000c101524 */
[----:B--2---:R-:W-:-:S04]  /*1420*/  F2FP.F16.F32.PACK_AB R12, RZ, R12 ;  /* 0x0000000cff0c723e */ /* 0x004fc800000000ff */
[----:B0-----:R-:W-:Y:S02]  /*1430*/  PRMT R20, R12, 0x7610, R20 ;  /* 0x000076100c147816 */ /* 0x001fe40000000014 */
[----:B------:R-:W2:Y:S01]  /*1440*/  LDG.E.CONSTANT R12, desc[UR36][R6.64+0x20] ;  /* 0x00002024060c7981 */ /* 0x000ea2000c1e9900 */
[----:B-----5:R-:W-:Y:S02]  /*1450*/  F2FP.F16.F32.PACK_AB R15, RZ, R15 ;  /* 0x0000000fff0f723e */ /* 0x020fe400000000ff */
[----:B---3--:R-:W-:Y:S02]  /*1460*/  F2FP.F16.F32.PACK_AB R13, RZ, R13 ;  /* 0x0000000dff0d723e */ /* 0x008fe400000000ff */
[----:B----4-:R-:W-:Y:S01]  /*1470*/  F2FP.F16.F32.PACK_AB R14, RZ, R14 ;  /* 0x0000000eff0e723e */ /* 0x010fe200000000ff */
[----:B------:R0:W-:Y:S01]  /*1480*/  ST.E.U16 desc[UR36][R8.64+0x4], R21 ;  /* 0x0000041508007985 */ /* 0x0001e2000c101524 */
[----:B------:R-:W-:-:S03]  /*1490*/  PRMT R29, R15, 0x7610, R29 ;  /* 0x000076100f1d7816 */ /* 0x000fc6000000001d */
[----:B------:R1:W-:Y:S04]  /*14a0*/  ST.E.U16 desc[UR36][R8.64+0x6], R28 ;  /* 0x0000061c08007985 */ /* 0x0003e8000c101524 */
[----:B------:R-:W3:Y:S01]  /*14b0*/  LDG.E.CONSTANT R15, desc[UR36][R6.64+0x24] ;  /* 0x00002424060f7981 */ /* 0x000ee2000c1e9900 */
[----:B0-----:R-:W-:-:S03]  /*14c0*/  PRMT R21, R13, 0x7610, R21 ;  /* 0x000076100d157816 */ /* 0x001fc60000000015 */
[----:B------:R-:W4:Y:S01]  /*14d0*/  LDG.E.CONSTANT R13, desc[UR36][R6.64+0x28] ;  /* 0x00002824060d7981 */ /* 0x000f22000c1e9900 */
[----:B-1----:R-:W-:-:S03]  /*14e0*/  PRMT R28, R14, 0x7610, R28 ;  /* 0x000076100e1c7816 */ /* 0x002fc6000000001c */
[----:B------:R-:W5:Y:S04]  /*14f0*/  LDG.E.CONSTANT R14, desc[UR36][R6.64+0x2c] ;  /* 0x00002c24060e7981 */ /* 0x000f68000c1e9900 */
[----:B------:R0:W-:Y:S01]  /*1500*/  ST.E.U16 desc[UR36][R8.64+0x8], R20 ;  /* 0x0000081408007985 */ /* 0x0001e2000c101524 */
[----:B--2---:R-:W-:-:S04]  /*1510*/  F2FP.F16.F32.PACK_AB R12, RZ, R12 ;  /* 0x0000000cff0c723e */ /* 0x004fc800000000ff */
[----:B0-----:R-:W-:Y:S02]  /*1520*/  PRMT R20, R12, 0x7610, R20 ;  /* 0x000076100c147816 */ /* 0x001fe40000000014 */
[----:B------:R-:W2:Y:S04]  /*1530*/  LDG.E.CONSTANT R12, desc[UR36][R6.64+0x30] ;  /* 0x00003024060c7981 */ /* 0x000ea8000c1e9900 */
[----:B------:R0:W-:Y:S01]  /*1540*/  ST.E.U16 desc[UR36][R8.64+0xc], R21 ;  /* 0x00000c1508007985 */ /* 0x0001e2000c101524 */
[----:B---3--:R-:W-:-:S03]  /*1550*/  F2FP.F16.F32.PACK_AB R15, RZ, R15 ;  /* 0x0000000fff0f723e */ /* 0x008fc600000000ff */
[----:B------:R1:W-:Y:S01]  /*1560*/  ST.E.U16 desc[UR36][R8.64+0xa], R29 ;  /* 0x00000a1d08007985 */ /* 0x0003e2000c101524 */
[----:B----4-:R-:W-:Y:S02]  /*1570*/  F2FP.F16.F32.PACK_AB R13, RZ, R13 ;  /* 0x0000000dff0d723e */ /* 0x010fe400000000ff */
[----:B-----5:R-:W-:Y:S01]  /*1580*/  F2FP.F16.F32.PACK_AB R14, RZ, R14 ;  /* 0x0000000eff0e723e */ /* 0x020fe200000000ff */
[----:B------:R3:W-:Y:S01]  /*1590*/  ST.E.U16 desc[UR36][R8.64+0xe], R28 ;  /* 0x00000e1c08007985 */ /* 0x0007e2000c101524 */
[----:B0-----:R-:W-:Y:S02]  /*15a0*/  PRMT R21, R13, 0x7610, R21 ;  /* 0x000076100d157816 */ /* 0x001fe40000000015 */
[----:B-1----:R-:W-:Y:S01]  /*15b0*/  PRMT R29, R15, 0x7610, R29 ;  /* 0x000076100f1d7816 */ /* 0x002fe2000000001d */
[----:B------:R0:W-:Y:S04]  /*15c0*/  ST.E.U16 desc[UR36][R8.64+0x10], R20 ;  /* 0x0000101408007985 */ /* 0x0001e8000c101524 */
[----:B------:R-:W4:Y:S01]  /*15d0*/  LDG.E.CONSTANT R15, desc[UR36][R6.64+0x34] ;  /* 0x00003424060f7981 */ /* 0x000f22000c1e9900 */
[----:B---3--:R-:W-:-:S03]  /*15e0*/  PRMT R28, R14, 0x7610, R28 ;  /* 0x000076100e1c7816 */ /* 0x008fc6000000001c */
[----:B------:R-:W3:Y:S04]  /*15f0*/  LDG.E.CONSTANT R14, desc[UR36][R6.64+0x38] ;  /* 0x00003824060e7981 */ /* 0x000ee8000c1e9900 */
[----:B0-----:R-:W5:Y:S01]  /*1600*/  LDG.E.CONSTANT R20, desc[UR36][R6.64+0x3c] ;  /* 0x00003c2406147981 */ /* 0x001f62000c1e9900 */
[----:B--2---:R-:W-:-:S03]  /*1610*/  F2FP.F16.F32.PACK_AB R13, RZ, R12 ;  /* 0x0000000cff0d723e */ /* 0x004fc600000000ff */
[----:B------:R-:W2:Y:S01]  /*1620*/  LDG.E.CONSTANT R12, desc[UR36][R6.64] ;  /* 0x00000024060c7981 */ /* 0x000ea2000c1e9900 */
[----:B------:R-:W-:-:S03]  /*1630*/  VIADD R10, R10, 0x10 ;  /* 0x000000100a0a7836 */ /* 0x000fc60000000000 */
[----:B------:R0:W-:Y:S04]  /*1640*/  ST.E.U16 desc[UR36][R8.64+0x12], R29 ;  /* 0x0000121d08007985 */ /* 0x0001e8000c101524 */
[----:B------:R0:W-:Y:S04]  /*1650*/  ST.E.U16 desc[UR36][R8.64+0x14], R21 ;  /* 0x0000141508007985 */ /* 0x0001e8000c101524 */
[----:B------:R0:W-:Y:S04]  /*1660*/  ST.E.U16 desc[UR36][R8.64+0x16], R28 ;  /* 0x0000161c08007985 */ /* 0x0001e8000c101524 */
[----:B------:R0:W-:Y:S01]  /*1670*/  ST.E.U16 desc[UR36][R8.64+0x18], R13 ;  /* 0x0000180d08007985 */ /* 0x0001e2000c101524 */
[----:B----4-:R-:W-:-:S02]  /*1680*/  F2FP.F16.F32.PACK_AB R15, RZ, R15 ;  /* 0x0000000fff0f723e */ /* 0x010fc400000000ff */
[----:B---3--:R-:W-:Y:S02]  /*1690*/  F2FP.F16.F32.PACK_AB R14, RZ, R14 ;  /* 0x0000000eff0e723e */ /* 0x008fe400000000ff */
[----:B-----5:R-:W-:Y:S01]  /*16a0*/  F2FP.F16.F32.PACK_AB R20, RZ, R20 ;  /* 0x00000014ff14723e */ /* 0x020fe200000000ff */
[----:B------:R0:W-:Y:S04]  /*16b0*/  ST.E.U16 desc[UR36][R8.64+0x1a], R15 ;  /* 0x00001a0f08007985 */ /* 0x0001e8000c101524 */
[----:B------:R0:W-:Y:S04]  /*16c0*/  ST.E.U16 desc[UR36][R8.64+0x1c], R14 ;  /* 0x00001c0e08007985 */ /* 0x0001e8000c101524 */
[----:B------:R0:W-:Y:S01]  /*16d0*/  ST.E.U16 desc[UR36][R8.64+0x1e], R20 ;  /* 0x00001e1408007985 */ /* 0x0001e2000c101524 */
[----:B------:R-:W-:-:S02]  /*16e0*/  ISETP.NE.AND P1, PT, R10, UR47, PT ;  /* 0x0000002f0a007c0c */ /* 0x000fc4000bf25270 */
[----:B--2---:R-:W-:-:S05]  /*16f0*/  F2FP.F16.F32.PACK_AB R12, RZ, R12 ;  /* 0x0000000cff0c723e */ /* 0x004fca00000000ff */
[----:B------:R0:W-:Y:S06]  /*1700*/  ST.E.U16 desc[UR36][R8.64], R12 ;  /* 0x0000000c08007985 */ /* 0x0001ec000c101524 */
[----:B------:R-:W-:Y:S05]  /*1710*/  @P1 BRA `(.L_x_64) ;  /* 0xfffffff800e81947 */ /* 0x000fea000383ffff */
[----:B------:R-:W-:Y:S05]  /*1720*/  BSYNC.RECONVERGENT B1 ;  /* 0x0000000000017941 */ /* 0x000fea0003800200 */
.L_x_63:
[----:B------:R-:W-:-:S07]  /*1730*/  IMAD.U32 R7, RZ, RZ, UR47 ;  /* 0x0000002fff077e24 */ /* 0x000fce000f8e00ff */
.L_x_62:
[----:B------:R-:W1:Y:S02]  /*1740*/  LDCU UR4, c[0x0][0x3a8] ;  /* 0x00007500ff0477ac */ /* 0x000e640008000800 */
[----:B-1----:R-:W-:-:S04]  /*1750*/  ULOP3.LUT UR4, UR4, 0xf, URZ, 0xc0, !UPT ;  /* 0x0000000f04047892 */ /* 0x002fc8000f8ec0ff */
[----:B------:R-:W-:-:S09]  /*1760*/  UISETP.NE.AND UP0, UPT, UR4, URZ, UPT ;  /* 0x000000ff0400728c */ /* 0x000fd2000bf05270 */
[----:B------:R-:W-:Y:S05]  /*1770*/  BRA.U !UP0, `(.L_x_65) ;  /* 0x0000000508d87547 */ /* 0x000fea000b800000 */
[----:B------:R-:W-:Y:S02]  /*1780*/  UIADD3 UR4, UPT, UPT, UR4, -0x1, URZ ;  /* 0xffffffff04047890 */ /* 0x000fe4000fffe0ff */
[----:B------:R-:W-:Y:S02]  /*1790*/  UISETP.NE.AND UP1, UPT, UR46, URZ, UPT ;  /* 0x000000ff2e00728c */ /* 0x000fe4000bf25270 */
[----:B------:R-:W-:-:S09]  /*17a0*/  UISETP.GE.U32.AND UP0, UPT, UR4, 0x7, UPT ;  /* 0x000000070400788c */ /* 0x000fd2000bf06070 */
[----:B------:R-:W-:Y:S05]  /*17b0*/  BRA.U !UP0, `(.L_x_66) ;  /* 0x0000000108b87547 */ /* 0x000fea000b800000 */
[----:B------:R-:W1:Y:S01]  /*17c0*/  LDCU.64 UR4, c[0x0][0x388] ;  /* 0x00007100ff0477ac */ /* 0x000e620008000a00 */
[----:B0-----:R-:W-:-:S05]  /*17d0*/  IMAD.IADD R9, R5, 0x1, R7 ;  /* 0x0000000105097824 */ /* 0x001fca00078e0207 */
[----:B------:R-:W-:-:S05]  /*17e0*/  IADD3 R9, P1, PT, R9, R0, RZ ;  /* 0x0000000009097210 */ /* 0x000fca0007f3e0ff */
[----:B------:R-:W-:Y:S01]  /*17f0*/  IMAD.X R6, RZ, RZ, R3, P1 ;  /* 0x000000ffff067224 */ /* 0x000fe200008e0603 */
[----:B-1----:R-:W-:-:S04]  /*1800*/  LEA R12, P1, R9, UR4, 0x2 ;  /* 0x00000004090c7c11 */ /* 0x002fc8000f8210ff */
[----:B------:R-:W-:-:S05]  /*1810*/  LEA.HI.X R13, R9, UR5, R6, 0x2, P1 ;  /* 0x00000005090d7c11 */ /* 0x000fca00088f1406 */
[----:B------:R0:W2:Y:S01]  /*1820*/  LDG.E.CONSTANT R12, desc[UR36][R12.64] ;  /* 0x000000240c0c7981 */ /* 0x0000a2000c1e9900 */
[----:B------:R-:W-:Y:S01]  /*1830*/  IMAD.IADD R9, R4, 0x1, R7 ;  /* 0x0000000104097824 */ /* 0x000fe200078e0207 */
[----:B------:R-:W-:Y:S01]  /*1840*/  IADD3 R10, P1, P2, R0, R7, R5 ;  /* 0x00000007000a7210 */ /* 0x000fe20007a3e005 */
[----:B------:R-:W-:Y:S02]  /*1850*/  IMAD.MOV.U32 R14, RZ, RZ, R22 ;  /* 0x000000ffff0e7224 */ /* 0x000fe400078e0016 */
[----:B------:R-:W-:Y:S02]  /*1860*/  IMAD.MOV.U32 R15, RZ, RZ, R23 ;  /* 0x000000ffff0f7224 */ /* 0x000fe400078e0017 */
[----:B------:R-:W-:Y:S01]  /*1870*/  IMAD.WIDE.U32 R14, R9, 0x2, R14 ;  /* 0x00000002090e7825 */ /* 0x000fe200078e000e */
[----:B------:R-:W-:Y:S02]  /*1880*/  IADD3.X R9, PT, PT, R3, RZ, RZ, P1, P2 ;  /* 0x000000ff03097210 */ /* 0x000fe40000fe44ff */
[----:B------:R-:W-:-:S04]  /*1890*/  LEA R8, P1, R10, UR4, 0x2 ;  /* 0x000000040a087c11 */ /* 0x000fc8000f8210ff */
[----:B------:R-:W-:Y:S02]  /*18a0*/  LEA.HI.X R9, R10, UR5, R9, 0x2, P1 ;  /* 0x000000050a097c11 */ /* 0x000fe400088f1409 */
[----:B0-----:R-:W-:-:S03]  /*18b0*/  IADD3 R13, P1, PT, R4, R7, RZ ;  /* 0x00000007040d7210 */ /* 0x001fc60007f3e0ff */
[----:B------:R-:W3:Y:S01]  /*18c0*/  LDG.E.CONSTANT R10, desc[UR36][R8.64+0xc] ;  /* 0x00000c24080a7981 */ /* 0x000ee2000c1e9900 */
[----:B--2---:R-:W-:-:S03]  /*18d0*/  F2FP.F16.F32.PACK_AB R6, RZ, R12 ;  /* 0x0000000cff06723e */ /* 0x004fc600000000ff */
[----:B------:R-:W2:Y:S01]  /*18e0*/  LDG.E.CONSTANT R21, desc[UR36][R8.64+0x14] ;  /* 0x0000142408157981 */ /* 0x000ea2000c1e9900 */
[----:B------:R-:W-:-:S03]  /*18f0*/  PRMT R28, R6, 0x7610, R28 ;  /* 0x00007610061c7816 */ /* 0x000fc6000000001c */
[----:B------:R-:W4:Y:S01]  /*1900*/  LDG.E.CONSTANT R6, desc[UR36][R8.64+0x8] ;  /* 0x0000082408067981 */ /* 0x000f22000c1e9900 */
[----:B------:R-:W-:Y:S01]  /*1910*/  IMAD.X R20, RZ, RZ, RZ, P1 ;  /* 0x000000ffff147224 */ /* 0x000fe200008e06ff */
[C---:B------:R-:W-:Y:S02]  /*1920*/  LEA R12, P1, R13.reuse, R22, 0x1 ;  /* 0x000000160d0c7211 */ /* 0x040fe400078208ff */
[----:B------:R0:W-:Y:S02]  /*1930*/  ST.E.U16 desc[UR36][R14.64], R28 ;  /* 0x0000001c0e007985 */ /* 0x0001e4000c101524 */
[----:B------:R-:W-:Y:S02]  /*1940*/  LEA.HI.X R13, R13, R23, R20, 0x1, P1 ;  /* 0x000000170d0d7211 */ /* 0x000fe400008f0c14 */
[----:B------:R-:W5:Y:S01]  /*1950*/  LDG.E.CONSTANT R20, desc[UR36][R8.64+0x10] ;  /* 0x0000102408147981 */ /* 0x000f62000c1e9900 */
[----:B---3--:R-:W-:-:S03]  /*1960*/  F2FP.F16.F32.PACK_AB R10, RZ, R10 ;  /* 0x0000000aff0a723e */ /* 0x008fc600000000ff */
[----:B0-----:R-:W3:Y:S01]  /*1970*/  LDG.E.CONSTANT R14, desc[UR36][R8.64+0x1c] ;  /* 0x00001c24080e7981 */ /* 0x001ee2000c1e9900 */
[----:B------:R-:W-:-:S03]  /*1980*/  PRMT R28, R10, 0x7610, R28 ;  /* 0x000076100a1c7816 */ /* 0x000fc6000000001c */
[----:B------:R-:W3:Y:S01]  /*1990*/  LDG.E.CONSTANT R10, desc[UR36][R8.64+0x18] ;  /* 0x00001824080a7981 */ /* 0x000ee2000c1e9900 */
[----:B----4-:R-:W-:-:S04]  /*19a0*/  F2FP.F16.F32.PACK_AB R6, RZ, R6 ;  /* 0x00000006ff06723e */ /* 0x010fc800000000ff */
[----:B------:R-:W-:Y:S02]  /*19b0*/  PRMT R15, R6, 0x7610, R15 ;  /* 0x00007610060f7816 */ /* 0x000fe4000000000f */
[----:B------:R-:W4:Y:S01]  /*19c0*/  LDG.E.CONSTANT R6, desc[UR36][R8.64+0x4] ;  /* 0x0000042408067981 */ /* 0x000f22000c1e9900 */
[----:B--2---:R-:W-:Y:S02]  /*19d0*/  F2FP.F16.F32.PACK_AB R21, RZ, R21 ;  /* 0x00000015ff15723e */ /* 0x004fe400000000ff */
[----:B-----5:R-:W-:Y:S01]  /*19e0*/  F2FP.F16.F32.PACK_AB R20, RZ, R20 ;  /* 0x00000014ff14723e */ /* 0x020fe200000000ff */
[----:B------:R1:W-:Y:S01]  /*19f0*/  ST.E.U16 desc[UR36][R12.64+0x4], R15 ;  /* 0x0000040f0c007985 */ /* 0x0003e2000c101524 */
[----:B---3--:R-:W-:Y:S02]  /*1a00*/  F2FP.F16.F32.PACK_AB R14, RZ, R14 ;  /* 0x0000000eff0e723e */ /* 0x008fe400000000ff */
[----:B------:R-:W-:Y:S01]  /*1a10*/  F2FP.F16.F32.PACK_AB R10, RZ, R10 ;  /* 0x0000000aff0a723e */ /* 0x000fe200000000ff */
[----:B------:R1:W-:Y:S04]  /*1a20*/  ST.E.U16 desc[UR36][R12.64+0x6], R28 ;  /* 0x0000061c0c007985 */ /* 0x0003e8000c101524 */
[----:B------:R1:W-:Y:S04]  /*1a30*/  ST.E.U16 desc[UR36][R12.64+0x8], R20 ;  /* 0x000008140c007985 */ /* 0x0003e8000c101524 */
[----:B------:R1:W-:Y:S04]  /*1a40*/  ST.E.U16 desc[UR36][R12.64+0xa], R21 ;  /* 0x00000a150c007985 */ /* 0x0003e8000c101524 */
[----:B------:R1:W-:Y:S04]  /*1a50*/  ST.E.U16 desc[UR36][R12.64+0xc], R10 ;  /* 0x00000c0a0c007985 */ /* 0x0003e8000c101524 */
[----:B------:R1:W-:Y:S01]  /*1a60*/  ST.E.U16 desc[UR36][R12.64+0xe], R14 ;  /* 0x00000e0e0c007985 */ /* 0x0003e2000c101524 */
[----:B------:R-:W-:Y:S01]  /*1a70*/  VIADD R7, R7, 0x8 ;  /* 0x0000000807077836 */ /* 0x000fe20000000000 */
[----:B----4-:R-:W-:-:S05]  /*1a80*/  F2FP.F16.F32.PACK_AB R6, RZ, R6 ;  /* 0x00000006ff06723e */ /* 0x010fca00000000ff */
[----:B------:R1:W-:Y:S02]  /*1a90*/  ST.E.U16 desc[UR36][R12.64+0x2], R6 ;  /* 0x000002060c007985 */ /* 0x0003e4000c101524 */
.L_x_66:
[----:B------:R-:W-:Y:S05]  /*1aa0*/  BRA.U !UP1, `(.L_x_65) ;  /* 0x00000005090c7547 */ /* 0x000fea000b800000 */
[----:B------:R-:W-:Y:S02]  /*1ab0*/  UIADD3 UR4, UPT, UPT, UR46, -0x1, URZ ;  /* 0xffffffff2e047890 */ /* 0x000fe4000fffe0ff */
[----:B------:R-:W-:Y:S02]  /*1ac0*/  UISETP.NE.AND UP1, UPT, UR43, URZ, UPT ;  /* 0x000000ff2b00728c */ /* 0x000fe4000bf25270 */
[----:B------:R-:W-:-:S09]  /*1ad0*/  UISETP.GE.U32.AND UP0, UPT, UR4, 0x3, UPT ;  /* 0x000000030400788c */ /* 0x000fd2000bf06070 */
[----:B------:R-:W-:Y:S05]  /*1ae0*/  BRA.U !UP0, `(.L_x_67) ;  /* 0x00000001087c7547 */ /* 0x000fea000b800000 */
[----:B------:R-:W2:Y:S01]  /*1af0*/  LDCU.64 UR4, c[0x0][0x388] ;  /* 0x00007100ff0477ac */ /* 0x000ea20008000a00 */
[----:B0-----:R-:W-:-:S05]  /*1b00*/  IMAD.IADD R9, R5, 0x1, R7 ;  /* 0x0000000105097824 */ /* 0x001fca00078e0207 */
[----:B------:R-:W-:-:S05]  /*1b10*/  IADD3 R9, P1, PT, R9, R0, RZ ;  /* 0x0000000009097210 */ /* 0x000fca0007f3e0ff */
[----:B-1----:R-:W-:Y:S01]  /*1b20*/  IMAD.X R6, RZ, RZ, R3, P1 ;  /* 0x000000ffff067224 */ /* 0x002fe200008e0603 */
[----:B--2---:R-:W-:-:S04]  /*1b30*/  LEA R14, P1, R9, UR4, 0x2 ;  /* 0x00000004090e7c11 */ /* 0x004fc8000f8210ff */
[----:B------:R-:W-:Y:S02]  /*1b40*/  LEA.HI.X R15, R9, UR5, R6, 0x2, P1 ;  /* 0x00000005090f7c11 */ /* 0x000fe400088f1406 */
[----:B------:R-:W-:-:S03]  /*1b50*/  IADD3 R6, P1, P2, R0, R7, R5 ;  /* 0x0000000700067210 */ /* 0x000fc60007a3e005 */
[----:B------:R0:W2:Y:S01]  /*1b60*/  LDG.E.CONSTANT R14, desc[UR36][R14.64] ;  /* 0x000000240e0e7981 */ /* 0x0000a2000c1e9900 */
[----:B------:R-:W-:Y:S01]  /*1b70*/  IADD3.X R9, PT, PT, R3, RZ, RZ, P1, P2 ;  /* 0x000000ff03097210 */ /* 0x000fe20000fe44ff */
[----:B------:R-:W-:Y:S01]  /*1b80*/  IMAD.IADD R21, R4, 0x1, R7 ;  /* 0x0000000104157824 */ /* 0x000fe200078e0207 */
[C---:B------:R-:W-:Y:S01]  /*1b90*/  LEA R8, P1, R6.reuse, UR4, 0x2 ;  /* 0x0000000406087c11 */ /* 0x040fe2000f8210ff */
[----:B------:R-:W-:Y:S02]  /*1ba0*/  IMAD.MOV.U32 R12, RZ, RZ, R22 ;  /* 0x000000ffff0c7224 */ /* 0x000fe400078e0016 */
[----:B------:R-:W-:Y:S01]  /*1bb0*/  IMAD.MOV.U32 R13, RZ, RZ, R23 ;  /* 0x000000ffff0d7224 */ /* 0x000fe200078e0017 */
[----:B------:R-:W-:Y:S01]  /*1bc0*/  LEA.HI.X R9, R6, UR5, R9, 0x2, P1 ;  /* 0x0000000506097c11 */ /* 0x000fe200088f1409 */
[----:B------:R-:W-:-:S04]  /*1bd0*/  IMAD.WIDE.U32 R12, R21, 0x2, R12 ;  /* 0x00000002150c7825 */ /* 0x000fc800078e000c */
[----:B------:R-:W3:Y:S04]  /*1be0*/  LDG.E.CONSTANT R20, desc[UR36][R8.64+0x8] ;  /* 0x0000082408147981 */ /* 0x000ee8000c1e9900 */
[----:B------:R-:W4:Y:S04]  /*1bf0*/  LDG.E.CONSTANT R10, desc[UR36][R8.64+0x4] ;  /* 0x00000424080a7981 */ /* 0x000f28000c1e9900 */
[----:B------:R-:W5:Y:S01]  /*1c00*/  LDG.E.CONSTANT R21, desc[UR36][R8.64+0xc] ;  /* 0x00000c2408157981 */ /* 0x000f62000c1e9900 */
[----:B0-----:R-:W-:Y:S01]  /*1c10*/  IADD3 R15, P1, PT, R4, R7, RZ ;  /* 0x00000007040f7210 */ /* 0x001fe20007f3e0ff */
[----:B------:R-:W-:Y:S01]  /*1c20*/  VIADD R7, R7, 0x4 ;  /* 0x0000000407077836 */ /* 0x000fe20000000000 */
[----:B--2---:R-:W-:-:S05]  /*1c30*/  F2FP.F16.F32.PACK_AB R6, RZ, R14 ;  /* 0x0000000eff06723e */ /* 0x004fca00000000ff */
[----:B------:R0:W-:Y:S01]  /*1c40*/  ST.E.U16 desc[UR36][R12.64], R6 ;  /* 0x000000060c007985 */ /* 0x0001e2000c101524 */
[----:B---3--:R-:W-:Y:S02]  /*1c50*/  F2FP.F16.F32.PACK_AB R20, RZ, R20 ;  /* 0x00000014ff14723e */ /* 0x008fe400000000ff */
[----:B----4-:R-:W-:Y:S01]  /*1c60*/  F2FP.F16.F32.PACK_AB R10, RZ, R10 ;  /* 0x0000000aff0a723e */ /* 0x010fe200000000ff */
[----:B0-----:R-:W-:Y:S01]  /*1c70*/  IMAD.X R6, RZ, RZ, RZ, P1 ;  /* 0x000000ffff067224 */ /* 0x001fe200008e06ff */
[C---:B------:R-:W-:Y:S02]  /*1c80*/  LEA R14, P1, R15.reuse, R22, 0x1 ;  /* 0x000000160f0e7211 */ /* 0x040fe400078208ff */
[----:B-----5:R-:W-:Y:S02]  /*1c90*/  F2FP.F16.F32.PACK_AB R21, RZ, R21 ;  /* 0x00000015ff15723e */ /* 0x020fe400000000ff */
[----:B------:R-:W-:-:S05]  /*1ca0*/  LEA.HI.X R15, R15, R23, R6, 0x1, P1 ;  /* 0x000000170f0f7211 */ /* 0x000fca00008f0c06 */
[----:B------:R2:W-:Y:S04]  /*1cb0*/  ST.E.U16 desc[UR36][R14.64+0x4], R20 ;  /* 0x000004140e007985 */ /* 0x0005e8000c101524 */
[----:B------:R2:W-:Y:S04]  /*1cc0*/  ST.E.U16 desc[UR36][R14.64+0x2], R10 ;  /* 0x0000020a0e007985 */ /* 0x0005e8000c101524 */
[----:B------:R2:W-:Y:S02]  /*1cd0*/  ST.E.U16 desc[UR36][R14.64+0x6], R21 ;  /* 0x000006150e007985 */ /* 0x0005e4000c101524 */
.L_x_67:
[----:B------:R-:W-:Y:S05]  /*1ce0*/  BRA.U !UP1, `(.L_x_65) ;  /* 0x00000001097c7547 */ /* 0x000fea000b800000 */
[----:B------:R-:W3:Y:S01]  /*1cf0*/  LDCU.64 UR4, c[0x0][0x388] ;  /* 0x00007100ff0477ac */ /* 0x000ee20008000a00 */
[----:B0-----:R-:W-:-:S05]  /*1d00*/  IMAD.IADD R9, R5, 0x1, R7 ;  /* 0x0000000105097824 */ /* 0x001fca00078e0207 */
[----:B------:R-:W-:-:S05]  /*1d10*/  IADD3 R9, P1, PT, R9, R0, RZ ;  /* 0x0000000009097210 */ /* 0x000fca0007f3e0ff */
[----:B-1----:R-:W-:Y:S01]  /*1d20*/  IMAD.X R6, RZ, RZ, R3, P1 ;  /* 0x000000ffff067224 */ /* 0x002fe200008e0603 */
[----:B---3--:R-:W-:-:S04]  /*1d30*/  LEA R12, P1, R9, UR4, 0x2 ;  /* 0x00000004090c7c11 */ /* 0x008fc8000f8210ff */
[----:B------:R-:W-:-:S05]  /*1d40*/  LEA.HI.X R13, R9, UR5, R6, 0x2, P1 ;  /* 0x00000005090d7c11 */ /* 0x000fca00088f1406 */
[----:B------:R-:W3:Y:S01]  /*1d50*/  LDG.E.CONSTANT R12, desc[UR36][R12.64] ;  /* 0x000000240c0c7981 */ /* 0x000ee2000c1e9900 */
[----:B--2---:R-:W-:Y:S01]  /*1d60*/  IMAD.IADD R15, R4, 0x1, R7 ;  /* 0x00000001040f7824 */ /* 0x004fe200078e0207 */
[----:B------:R-:W-:Y:S01]  /*1d70*/  UISETP.NE.AND UP0, UPT, UR43, 0x1, UPT ;  /* 0x000000012b00788c */ /* 0x000fe2000bf05270 */
[----:B------:R-:W-:Y:S02]  /*1d80*/  IMAD.MOV.U32 R8, RZ, RZ, R22 ;  /* 0x000000ffff087224 */ /* 0x000fe400078e0016 */
[----:B------:R-:W-:Y:S02]  /*1d90*/  IMAD.MOV.U32 R9, RZ, RZ, R23 ;  /* 0x000000ffff097224 */ /* 0x000fe400078e0017 */
[----:B------:R-:W-:Y:S01]  /*1da0*/  IMAD.WIDE.U32 R8, R15, 0x2, R8 ;  /* 0x000000020f087825 */ /* 0x000fe200078e0008 */
[----:B---3--:R-:W-:-:S05]  /*1db0*/  F2FP.F16.F32.PACK_AB R6, RZ, R12 ;  /* 0x0000000cff06723e */ /* 0x008fca00000000ff */
[----:B------:R3:W-:Y:S01]  /*1dc0*/  ST.E.U16 desc[UR36][R8.64], R6 ;  /* 0x0000000608007985 */ /* 0x0007e2000c101524 */
[----:B------:R-:W-:Y:S05]  /*1dd0*/  BRA.U !UP0, `(.L_x_65) ;  /* 0x0000000108407547 */ /* 0x000fea000b800000 */
[----:B------:R-:W-:Y:S01]  /*1de0*/  UISETP.NE.AND UP0, UPT, UR43, 0x2, UPT ;  /* 0x000000022b00788c */ /* 0x000fe2000bf05270 */
[----:B------:R-:W-:-:S04]  /*1df0*/  IADD3 R5, P2, P3, R0, R7, R5 ;  /* 0x0000000700057210 */ /* 0x000fc80007b5e005 */
[----:B---3--:R-:W-:Y:S02]  /*1e00*/  IADD3.X R6, PT, PT, R3, RZ, RZ, P2, P3 ;  /* 0x000000ff03067210 */ /* 0x008fe400017e64ff */
[----:B------:R-:W-:Y:S02]  /*1e10*/  PLOP3.LUT P1, PT, PT, PT, UP0, 0x80, 0x8 ;  /* 0x000000000008781c */ /* 0x000fe40003f2f008 */
[----:B------:R-:W-:-:S04]  /*1e20*/  LEA R8, P2, R5, UR4, 0x2 ;  /* 0x0000000405087c11 */ /* 0x000fc8000f8410ff */
[----:B------:R-:W-:-:S05]  /*1e30*/  LEA.HI.X R9, R5, UR5, R6, 0x2, P2 ;  /* 0x0000000505097c11 */ /* 0x000fca00090f1406 */
[----:B------:R-:W2:Y:S04]  /*1e40*/  LDG.E.CONSTANT R5, desc[UR36][R8.64+0x4] ;  /* 0x0000042408057981 */ /* 0x000ea8000c1e9900 */
[----:B------:R-:W3:Y:S01]  /*1e50*/  @P1 LDG.E.CONSTANT R10, desc[UR36][R8.64+0x8] ;  /* 0x00000824080a1981 */ /* 0x000ee2000c1e9900 */
[----:B------:R-:W-:-:S05]  /*1e60*/  IADD3 R7, P2, PT, R4, R7, RZ ;  /* 0x0000000704077210 */ /* 0x000fca0007f5e0ff */
[----:B------:R-:W-:Y:S01]  /*1e70*/  IMAD.X R12, RZ, RZ, RZ, P2 ;  /* 0x000000ffff0c7224 */ /* 0x000fe200010e06ff */
[C---:B------:R-:W-:Y:S02]  /*1e80*/  LEA R4, P2, R7.reuse, R22, 0x1 ;  /* 0x0000001607047211 */ /* 0x040fe400078408ff */
[----:B--2---:R-:W-:Y:S02]  /*1e90*/  F2FP.F16.F32.PACK_AB R6, RZ, R5 ;  /* 0x00000005ff06723e */ /* 0x004fe400000000ff */
[----:B------:R-:W-:Y:S02]  /*1ea0*/  LEA.HI.X R5, R7, R23, R12, 0x1, P2 ;  /* 0x0000001707057211 */ /* 0x000fe400010f0c0c */
[----:B---3--:R-:W-:-:S03]  /*1eb0*/  @P1 F2FP.F16.F32.PACK_AB R10, RZ, R10 ;  /* 0x0000000aff0a123e */ /* 0x008fc600000000ff */
[----:B------:R4:W-:Y:S04]  /*1ec0*/  ST.E.U16 desc[UR36][R4.64+0x2], R6 ;  /* 0x0000020604007985 */ /* 0x0009e8000c101524 */
[----:B------:R4:W-:Y:S02]  /*1ed0*/  @P1 ST.E.U16 desc[UR36][R4.64+0x4], R10 ;  /* 0x0000040a04001985 */ /* 0x0009e4000c101524 */
.L_x_65:
[----:B------:R-:W-:Y:S05]  /*1ee0*/  @P0 BRA `(.L_x_68) ;  /* 0xfffffff000c40947 */ /* 0x000fea000383ffff */
[----:B------:R-:W-:Y:S05]  /*1ef0*/  BSYNC.RECONVERGENT B0 ;  /* 0x0000000000007941 */ /* 0x000fea0003800200 */
.L_x_61:
[----:B----4-:R-:W4:Y:S01]  /*1f00*/  S2R R5, SR_LANEID ;  /* 0x0000000000057919 */ /* 0x010f220000000000 */
[----:B01----:R-:W0:Y:S01]  /*1f10*/  LDC R13, c[0x0][0x3a0] ;  /* 0x0000e800ff0d7b82 */ /* 0x003e220000000800 */
[----:B---3--:R-:W-:Y:S01]  /*1f20*/  SHF.R.U32.HI R6, RZ, 0x1, R11 ;  /* 0x00000001ff067819 */ /* 0x008fe2000001160b */
[----:B------:R-:W-:Y:S01]  /*1f30*/  IMAD.MOV.U32 R3, RZ, RZ, RZ ;  /* 0x000000ffff037224 */ /* 0x000fe200078e00ff */
[----:B0-----:R-:W-:Y:S02]  /*1f40*/  SHF.R.U32.HI R4, RZ, 0x1, R13 ;  /* 0x00000001ff047819 */ /* 0x001fe4000001160d */
[----:B----4-:R-:W-:Y:S02]  /*1f50*/  LOP3.LUT R2, R5, 0x3, RZ, 0xc0, !PT ;  /* 0x0000000305027812 */ /* 0x010fe400078ec0ff */
[----:B------:R-:W-:-:S05]  /*1f60*/  SHF.R.U32.HI R5, RZ, 0x2, R5 ;  /* 0x00000002ff057819 */ /* 0x000fca0000011605 */
[----:B------:R-:W-:-:S04]  /*1f70*/  IMAD.WIDE.U32 R6, R5, R6, R2 ;  /* 0x0000000605067225 */ /* 0x000fc800078e0002 */
[----:B------:R-:W-:Y:S01]  /*1f80*/  IMAD.WIDE.U32 R4, R5, R4, R2 ;  /* 0x0000000405047225 */ /* 0x000fe200078e0002 */
[----:B------:R-:W-:Y:S02]  /*1f90*/  LEA R8, P1, R6, R22, 0x2 ;  /* 0x0000001606087211 */ /* 0x000fe400078210ff */
[----:B------:R-:W-:Y:S02]  /*1fa0*/  LEA R2, P0, R4, R36, 0x2 ;  /* 0x0000002404027211 */ /* 0x000fe400078010ff */
[----:B------:R-:W-:Y:S02]  /*1fb0*/  LEA.HI.X R9, R6, R23, R7, 0x2, P1 ;  /* 0x0000001706097211 */ /* 0x000fe400008f1407 */
[----:B------:R-:W-:Y:S01]  /*1fc0*/  LEA.HI.X R3, R4, R37, R5, 0x2, P0 ;  /* 0x0000002504037211 */ /* 0x000fe200000f1405 */
[----:B--2---:R-:W-:Y:S02]  /*1fd0*/  IMAD.WIDE.U32 R10, R11, 0x10, R8 ;  /* 0x000000100b0a7825 */ /* 0x004fe400078e0008 */
        /* <DEDUP_REMOVED lines=16> */
.L_x_69:
[----:B------:R-:W-:Y:S01]  /*20e0*/  MOV R2, 0x8 ;  /* 0x0000000800027802 */ /* 0x000fe20000000f00 */
[----:B------:R-:W-:Y:S02]  /*20f0*/  IMAD.MOV.U32 R4, RZ, RZ, R22 ;  /* 0x000000ffff047224 */ /* 0x000fe400078e0016 */
[----:B------:R-:W-:-:S03]  /*2100*/  IMAD.MOV.U32 R5, RZ, RZ, R23 ;  /* 0x000000ffff057224 */ /* 0x000fc600078e0017 */
[----:B------:R-:W0:Y:S04]  /*2110*/  LDC.64 R2, c[0x4][R2] ;  /* 0x0100000002027b82 */ /* 0x000e280000000a00 */
[----:B------:R-:W-:-:S07]  /*2120*/  LEPC R20, `(.L_x_70) ;  /* 0x000000001014794e */ /* 0x000fce0000000000 */
[----:B0-----:R-:W-:Y:S05]  /*2130*/  CALL.ABS.NOINC R2 ;  /* 0x0000000002007343 */ /* 0x001fea0003c00000 */
.L_x_70:
[----:B------:R-:W-:Y:S05]  /*2140*/  WARPSYNC.ALL ;  /* 0x0000000000007948 */ /* 0x000fea0003800000 */
[----:B------:R-:W0:Y:S01]  /*2150*/  LDCU UR4, c[0x0][0x3a0] ;  /* 0x00007400ff0477ac */ /* 0x000e220008000800 */
[----:B------:R-:W-:Y:S01]  /*2160*/  HMMA.16816.F32 R16, R28, R32, R16 ;  /* 0x000000201c10723c */ /* 0x000fe20000001810 */
[----:B------:R-:W-:-:S07]  /*2170*/  UIADD3 UR38, UPT, UPT, UR38, 0x10, URZ ;  /* 0x0000001026267890 */ /* 0x000fce000fffe0ff */
[----:B------:R-:W-:Y:S01]  /*2180*/  HMMA.16816.F32 R24, R28, R34, R24 ;  /* 0x000000221c18723c */ /* 0x000fe20000001818 */
[----:B0-----:R-:W-:-:S09]  /*2190*/  UISETP.GE.AND UP0, UPT, UR38, UR4, UPT ;  /* 0x000000042600728c */ /* 0x001fd2000bf06270 */
[----:B------:R-:W-:Y:S10]  /*21a0*/  BRA.U !UP0, `(.L_x_71) ;  /* 0xffffffe108187547 */ /* 0x000ff4000b83ffff */
.L_x_51:
[----:B------:R-:W0:Y:S01]  /*21b0*/  S2UR UR6, SR_CTAID.Y ;  /* 0x00000000000679c3 */ /* 0x000e220000002600 */
[----:B------:R-:W1:Y:S07]  /*21c0*/  LDCU UR5, c[0x0][0x39c] ;  /* 0x00007380ff0577ac */ /* 0x000e6e0008000800 */
[----:B------:R-:W2:Y:S08]  /*21d0*/  S2UR UR4, SR_CTAID.X ;  /* 0x00000000000479c3 */ /* 0x000eb00000002500 */
[----:B------:R-:W3:Y:S01]  /*21e0*/  LDC R8, c[0x0][0x3a8] ;  /* 0x0000ea00ff087b82 */ /* 0x000ee20000000800 */
[----:B-1----:R-:W-:-:S02]  /*21f0*/  UIMAD UR39, UR39, UR5, URZ ;  /* 0x00000005272772a4 */ /* 0x002fc4000f8e02ff */
[----:B0-----:R-:W-:-:S05]  /*2200*/  USHF.L.U32 UR6, UR6, 0x4, URZ ;  /* 0x0000000406067899 */ /* 0x001fca00080006ff */
[----:B------:R-:W0:Y:S01]  /*2210*/  LDC.64 R6, c[0x0][0x390] ;  /* 0x0000e400ff067b82 */ /* 0x000e220000000a00 */
[----:B--2---:R-:W-:-:S04]  /*2220*/  USHF.L.U32 UR4, UR4, 0x4, URZ ;  /* 0x0000000404047899 */ /* 0x004fc800080006ff */
[----:B------:R-:W-:Y:S01]  /*2230*/  UIADD3 UR5, UPT, UPT, -UR4, UR5, URZ ;  /* 0x0000000504057290 */ /* 0x000fe2000fffe1ff */
[C---:B---3--:R-:W-:Y:S02]  /*2240*/  VIADD R4, R8.reuse, -UR6 ;  /* 0x8000000608047c36 */ /* 0x048fe40008000000 */
[C---:B------:R-:W-:Y:S02]  /*2250*/  IMAD R0, R8.reuse, UR39, RZ ;  /* 0x0000002708007c24 */ /* 0x040fe4000f8e02ff */
[----:B------:R-:W-:Y:S01]  /*2260*/  IMAD R3, R8, UR4, RZ ;  /* 0x0000000408037c24 */ /* 0x000fe2000f8e02ff */
[----:B------:R-:W-:Y:S02]  /*2270*/  VIMNMX R5, PT, PT, R4, UR5, PT ;  /* 0x0000000504057c48 */ /* 0x000fe4000bfe0100 */
[----:B------:R-:W-:Y:S02]  /*2280*/  SHF.R.S32.HI R2, RZ, 0x1f, R0 ;  /* 0x0000001fff027819 */ /* 0x000fe40000011400 */
[----:B------:R-:W-:-:S02]  /*2290*/  ISETP.GE.AND P0, PT, R5, 0x10, PT ;  /* 0x000000100500780c */ /* 0x000fc40003f06270 */
[--C-:B------:R-:W-:Y:S02]  /*22a0*/  IADD3 R0, P1, P2, R0, UR6, R3.reuse ;  /* 0x0000000600007c10 */ /* 0x100fe4000fa3e003 */
[----:B------:R-:W-:-:S04]  /*22b0*/  SHF.R.S32.HI R3, RZ, 0x1f, R3 ;  /* 0x0000001fff037819 */ /* 0x000fc80000011403 */
[----:B------:R-:W-:Y:S02]  /*22c0*/  IADD3.X R3, PT, PT, R2, R3, RZ, P1, P2 ;  /* 0x0000000302037210 */ /* 0x000fe40000fe44ff */
[----:B0-----:R-:W-:-:S04]  /*22d0*/  LEA R2, P1, R0, R6, 0x2 ;  /* 0x0000000600027211 */ /* 0x001fc800078210ff */
[----:B------:R-:W-:Y:S01]  /*22e0*/  LEA.HI.X R3, R0, R7, R3, 0x2, P1 ;  /* 0x0000000700037211 */ /* 0x000fe200008f1403 */
[----:B------:R-:W-:Y:S08]  /*22f0*/  @!P0 BRA `(.L_x_72) ;  /* 0x0000000000388947 */ /* 0x000ff00003800000 */
[----:B------:R-:W0:Y:S01]  /*2300*/  S2R R0, SR_LANEID ;  /* 0x0000000000007919 */ /* 0x000e220000000000 */
[----:B------:R-:W-:Y:S01]  /*2310*/  SHF.R.U32.HI R9, RZ, 0x1, R8 ;  /* 0x00000001ff097819 */ /* 0x000fe20000011608 */
[----:B------:R-:W-:Y:S01]  /*2320*/  IMAD.MOV.U32 R5, RZ, RZ, RZ ;  /* 0x000000ffff057224 */ /* 0x000fe200078e00ff */
[----:B0-----:R-:W-:Y:S02]  /*2330*/  LOP3.LUT R4, R0, 0x3, RZ, 0xc0, !PT ;  /* 0x0000000300047812 */ /* 0x001fe400078ec0ff */
[----:B------:R-:W-:-:S05]  /*2340*/  SHF.R.U32.HI R7, RZ, 0x2, R0 ;  /* 0x00000002ff077819 */ /* 0x000fca0000011600 */
[----:B------:R-:W-:-:S03]  /*2350*/  IMAD.WIDE.U32 R4, R7, R9, R4 ;  /* 0x0000000907047225 */ /* 0x000fc600078e0004 */
[----:B------:R-:W-:-:S04]  /*2360*/  LEA R2, P0, R4, R2, 0x3 ;  /* 0x0000000204027211 */ /* 0x000fc800078018ff */
[----:B------:R-:W-:-:S03]  /*2370*/  LEA.HI.X R3, R4, R3, R5, 0x3, P0 ;  /* 0x0000000304037211 */ /* 0x000fc600000f1c05 */
[----:B------:R-:W-:Y:S02]  /*2380*/  IMAD.WIDE.U32 R4, R9, 0x40, R2 ;  /* 0x0000004009047825 */ /* 0x000fe400078e0002 */
[----:B------:R-:W-:Y:S04]  /*2390*/  STG.E.64 desc[UR36][R2.64], R16 ;  /* 0x0000001002007986 */ /* 0x000fe8000c101b24 */
[----:B------:R-:W-:Y:S04]  /*23a0*/  STG.E.64 desc[UR36][R4.64], R18 ;  /* 0x0000001204007986 */ /* 0x000fe8000c101b24 */
[----:B------:R-:W-:Y:S04]  /*23b0*/  STG.E.64 desc[UR36][R2.64+0x20], R24 ;  /* 0x0000201802007986 */ /* 0x000fe8000c101b24 */
[----:B------:R-:W-:Y:S01]  /*23c0*/  STG.E.64 desc[UR36][R4.64+0x20], R26 ;  /* 0x0000201a04007986 */ /* 0x000fe2000c101b24 */
[----:B------:R-:W-:Y:S05]  /*23d0*/  EXIT ;  /* 0x000000000000794d */ /* 0x000fea0003800000 */
.L_x_72:
        /* <DEDUP_REMOVED lines=17> */
[----:B------:R-:W-:-:S04]  /*24f0*/  ISETP.GE.AND P0, PT, R6, R4, PT ;  /* 0x000000040600720c */ /* 0x000fc80003f06270 */
[----:B------:R-:W-:-:S13]  /*2500*/  ISETP.GE.OR P0, PT, R7, UR5, P0 ;  /* 0x0000000507007c0c */ /* 0x000fda0008706670 */
[----:B------:R-:W-:Y:S05]  /*2510*/  @P0 EXIT ;  /* 0x000000000000094d */ /* 0x000fea0003800000 */
[C-C-:B0-----:R-:W-:Y:S02]  /*2520*/  IMAD R0, R7.reuse, 0x10, R6.reuse ;  /* 0x0000001007007824 */ /* 0x141fe400078e0206 */
[----:B------:R-:W-:-:S03]  /*2530*/  IMAD R7, R7, R8, R6 ;  /* 0x0000000807077224 */ /* 0x000fc600078e0206 */
[----:B------:R-:W-:Y:S01]  /*2540*/  LEA R0, R0, UR4, 0x2 ;  /* 0x0000000400007c11 */ /* 0x000fe2000f8e10ff */
[----:B------:R-:W-:-:S04]  /*2550*/  IMAD.WIDE R2, R7, 0x4, R2 ;  /* 0x0000000407027825 */ /* 0x000fc800078e0202 */
[----:B------:R-:W0:Y:S04]  /*2560*/  LDS R5, [R0] ;  /* 0x0000000000057984 */ /* 0x000e280000000800 */
[----:B0-----:R-:W-:Y:S01]  /*2570*/  STG.E desc[UR36][R2.64], R5 ;  /* 0x0000000502007986 */ /* 0x001fe2000c101924 */
[----:B------:R-:W-:Y:S05]  /*2580*/  EXIT ;  /* 0x000000000000794d */ /* 0x000fea0003800000 */
.L_x_73:
        /* <DEDUP_REMOVED lines=15> */
.L_x_80:


//--------------------- .nv.shared._Z21tensor_mul_tensorcorePKfS0_Pfiiiii --------------------------
	.section	.nv.shared._Z21tensor_mul_tensorcorePKfS0_Pfiiiii,"aw",@nobits
	.sectionflags	@""
	.align	16
	.zero		1024


//--------------------- .nv.shared.reserved.0     --------------------------
	.section	.nv.shared.reserved.0,"aw",@nobits
	.weak		__nv_reservedSMEM_offset_0_alias
	.size		__nv_reservedSMEM_offset_0_alias, 0, 64
	.other		__nv_reservedSMEM_offset_0_alias,@"STO_CUDA_RESERVED_SHARED STV_DEFAULT"
__nv_reservedSMEM_offset_0_alias:
	.zero		0
	.zero		64


//--------------------- .nv.shared._Z26tensor_mul_double_bufferedPKfS0_Pfiiiii --------------------------
	.section	.nv.shared._Z26tensor_mul_double_bufferedPKfS0_Pfiiiii,"aw",@nobits
	.sectionflags	@""
	.align	16
.nv.shared._Z26tensor_mul_double_bufferedPKfS0_Pfiiiii:
	.zero		9216


//--------------------- .nv.shared._Z25tensor_mul_warp_optimizedPKfS0_Pfiiiii --------------------------
	.section	.nv.shared._Z25tensor_mul_warp_optimizedPKfS0_Pfiiiii,"aw",@nobits
	.sectionflags	@""
	.align	16
	.zero		1024


//--------------------- .nv.shared._Z21tensor_mul_vectorizedPKfS0_Pfiiiii --------------------------
	.section	.nv.shared._Z21tensor_mul_vectorizedPKfS0_Pfiiiii,"aw",@nobits
	.sectionflags	@""
	.align	16
	.zero		1024


//--------------------- .nv.shared._Z17tensor_mul_sharedPKfS0_Pfiiiii --------------------------
	.section	.nv.shared._Z17tensor_mul_sharedPKfS0_Pfiiiii,"aw",@nobits
	.sectionflags	@""
	.align	16
.nv.shared._Z17tensor_mul_sharedPKfS0_Pfiiiii:
	.zero		9216


//--------------------- .nv.shared._Z10tensor_mulPKfS0_Pfiiiii --------------------------
	.section	.nv.shared._Z10tensor_mulPKfS0_Pfiiiii,"aw",@nobits
	.sectionflags	@""
	.align	16
	.zero		1024


//--------------------- .nv.shared._Z27tensor_mul_tensorcore_floatPKfS0_Pfiiiii --------------------------
	.section	.nv.shared._Z27tensor_mul_tensorcore_floatPKfS0_Pfiiiii,"aw",@nobits
	.sectionflags	@""
	.align	16
.nv.shared._Z27tensor_mul_tensorcore_floatPKfS0_Pfiiiii:
	.zero		2048


//--------------------- .nv.constant0._Z21tensor_mul_tensorcorePKfS0_Pfiiiii --------------------------
	.section	.nv.constant0._Z21tensor_mul_tensorcorePKfS0_Pfiiiii,"a",@progbits
	.sectionflags	@""
	.align	4
.nv.constant0._Z21tensor_mul_tensorcorePKfS0_Pfiiiii:
	.zero		940


//--------------------- .nv.constant0._Z26tensor_mul_double_bufferedPKfS0_Pfiiiii --------------------------
	.section	.nv.constant0._Z26tensor_mul_double_bufferedPKfS0_Pfiiiii,"a",@progbits
	.sectionflags	@""
	.align	4
.nv.constant0._Z26tensor_mul_double_bufferedPKfS0_Pfiiiii:
	.zero		940


//--------------------- .nv.constant0._Z25tensor_mul_warp_optimizedPKfS0_Pfiiiii --------------------------
	.section	.nv.constant0._Z25tensor_mul_warp_optimizedPKfS0_Pfiiiii,"a",@progbits
	.sectionflags	@""
	.align	4
.nv.constant0._Z25tensor_mul_warp_optimizedPKfS0_Pfiiiii:
	.zero		940


//--------------------- .nv.constant0._Z21tensor_mul_vectorizedPKfS0_Pfiiiii --------------------------
	.section	.nv.constant0._Z21tensor_mul_vectorizedPKfS0_Pfiiiii,"a",@progbits
	.sectionflags	@""
	.align	4
.nv.constant0._Z21tensor_mul_vectorizedPKfS0_Pfiiiii:
	.zero		940


//--------------------- .nv.constant0._Z17tensor_mul_sharedPKfS0_Pfiiiii --------------------------
	.section	.nv.constant0._Z17tensor_mul_sharedPKfS0_Pfiiiii,"a",@progbits
	.sectionflags	@""
	.align	4
.nv.constant0._Z17tensor_mul_sharedPKfS0_Pfiiiii:
	.zero		940


//--------------------- .nv.constant0._Z10tensor_mulPKfS0_Pfiiiii --------------------------
	.section	.nv.constant0._Z10tensor_mulPKfS0_Pfiiiii,"a",@progbits
	.sectionflags	@""
	.align	4
.nv.constant0._Z10tensor_mulPKfS0_Pfiiiii:
	.zero		940


//--------------------- .nv.constant0._Z27tensor_mul_tensorcore_floatPKfS0_Pfiiiii --------------------------
	.section	.nv.constant0._Z27tensor_mul_tensorcore_floatPKfS0_Pfiiiii,"a",@progbits
	.sectionflags	@""
	.align	4
.nv.constant0._Z27tensor_mul_tensorcore_floatPKfS0_Pfiiiii:
	.zero		940


//--------------------- SYMBOLS --------------------------

	.type		.nv.reservedSmem.offset0,@object
	.size		.nv.reservedSmem.offset0,0x4
	.type		.nv.reservedSmem.cap,@object
	.size		.nv.reservedSmem.cap,0x4
	.type		malloc,@function
	.type		free,@function
